	.target	sm_90a

	.elftype	@"ET_EXEC"


//--------------------- .note.nv.tkinfo           --------------------------
	.section	.note.nv.tkinfo,"",@"SHT_NOTE"
	.sectionflags	@"SHF_NOTE_NV_TKINFO"
	.tkinfo
        /*0018*/ 	.word	0x00000002
        /*0030*/ 	.string	""
        /*0030*/ 	.string	"ptxas"
        /*0030*/ 	.string	"Cuda compilation tools, release 13.0, V13.0.88"
        /*0030*/ 	.string	"Build cuda_13.0.r13.0/compiler.36424714_0"
        /*0030*/ 	.string	"-arch sm_90a -m 64 "



//--------------------- .note.nv.cuinfo           --------------------------
	.section	.note.nv.cuinfo,"",@"SHT_NOTE"
	.sectionflags	@"SHF_NOTE_NV_CUINFO"
        /*0018*/ 	.short	0x0002
        /*001a*/ 	.short	0x005a
        /*001c*/ 	.short	0x0082
	.zero		2


//--------------------- .nv.info                  --------------------------
	.section	.nv.info,"",@"SHT_CUDA_INFO"
	.align	4


	//----- nvinfo : EIATTR_REGCOUNT
	.align		4
        /*0000*/ 	.byte	0x04, 0x2f
        /*0002*/ 	.short	(.L_15 - .L_14)
	.align		4
.L_14:
        /*0004*/ 	.word	index@(_ZN7cutlass13device_kernelINS_4gemm6kernel13GemmUniversalIN4cute5tupleIJiiiiEEENS1_10collective13CollectiveMmaINS1_34MainloopSm90TmaGmmaWarpSpecializedILi4ENS5_IJNS4_1CILi1EEESB_SB_EEENS1_32KernelTmaWarpSpecializedPingpongEEENS5_IJNSA_ILi64EEENSA_ILi384EEESF_EEENS_10bfloat16_tENS5_IJlSB_lEEESI_SJ_NS4_8TiledMMAINS4_8MMA_AtomIJNS4_4SM904GMMA28MMA_64x192x16_F32BF16BF16_SSILNSN_5MajorE0ELSP_0ELNSN_7ScaleInE1ELSQ_1EEEEEENS4_6LayoutISC_NS5_IJNSA_ILi0EEESU_SU_EEEEENS5_IJNS4_10UnderscoreESX_SX_EEEEENS4_13SM90_TMA_LOADENS4_14ComposedLayoutINS4_7SwizzleILi3ELi4ELi3EEENS4_18smem_ptr_flag_bitsILi16EEENST_INS5_IJNSA_ILi8EEESF_EEENS5_IJSF_SB_EEEEEEEvNS4_8identityES10_S1A_vS1B_EENS_8epilogue10collective6detail29Sm90TmaWarpSpecializedAdapterINS1E_15DefaultEpilogueISI_SJ_SJ_NS1D_6thread17LinearCombinationISI_Li1EffLNS1I_9ScaleType4KindE0ELNS_15FloatRoundStyleE2ESI_EENS1_15EpilogueDefaultEEEEEvvEEEEvNT_6ParamsE)
        /*0008*/ 	.word	0x000000a8


	//----- nvinfo : EIATTR_FRAME_SIZE
	.align		4
.L_15:
        /*000c*/ 	.byte	0x04, 0x11
        /*000e*/ 	.short	(.L_17 - .L_16)
	.align		4
.L_16:
        /*0010*/ 	.word	index@(_ZN7cutlass13device_kernelINS_4gemm6kernel13GemmUniversalIN4cute5tupleIJiiiiEEENS1_10collective13CollectiveMmaINS1_34MainloopSm90TmaGmmaWarpSpecializedILi4ENS5_IJNS4_1CILi1EEESB_SB_EEENS1_32KernelTmaWarpSpecializedPingpongEEENS5_IJNSA_ILi64EEENSA_ILi384EEESF_EEENS_10bfloat16_tENS5_IJlSB_lEEESI_SJ_NS4_8TiledMMAINS4_8MMA_AtomIJNS4_4SM904GMMA28MMA_64x192x16_F32BF16BF16_SSILNSN_5MajorE0ELSP_0ELNSN_7ScaleInE1ELSQ_1EEEEEENS4_6LayoutISC_NS5_IJNSA_ILi0EEESU_SU_EEEEENS5_IJNS4_10UnderscoreESX_SX_EEEEENS4_13SM90_TMA_LOADENS4_14ComposedLayoutINS4_7SwizzleILi3ELi4ELi3EEENS4_18smem_ptr_flag_bitsILi16EEENST_INS5_IJNSA_ILi8EEESF_EEENS5_IJSF_SB_EEEEEEEvNS4_8identityES10_S1A_vS1B_EENS_8epilogue10collective6detail29Sm90TmaWarpSpecializedAdapterINS1E_15DefaultEpilogueISI_SJ_SJ_NS1D_6thread17LinearCombinationISI_Li1EffLNS1I_9ScaleType4KindE0ELNS_15FloatRoundStyleE2ESI_EENS1_15EpilogueDefaultEEEEEvvEEEEvNT_6ParamsE)
        /*0014*/ 	.word	0x00000000


	//----- nvinfo : EIATTR_MIN_STACK_SIZE
	.align		4
.L_17:
        /*0018*/ 	.byte	0x04, 0x12
        /*001a*/ 	.short	(.L_19 - .L_18)
	.align		4
.L_18:
        /*001c*/ 	.word	index@(_ZN7cutlass13device_kernelINS_4gemm6kernel13GemmUniversalIN4cute5tupleIJiiiiEEENS1_10collective13CollectiveMmaINS1_34MainloopSm90TmaGmmaWarpSpecializedILi4ENS5_IJNS4_1CILi1EEESB_SB_EEENS1_32KernelTmaWarpSpecializedPingpongEEENS5_IJNSA_ILi64EEENSA_ILi384EEESF_EEENS_10bfloat16_tENS5_IJlSB_lEEESI_SJ_NS4_8TiledMMAINS4_8MMA_AtomIJNS4_4SM904GMMA28MMA_64x192x16_F32BF16BF16_SSILNSN_5MajorE0ELSP_0ELNSN_7ScaleInE1ELSQ_1EEEEEENS4_6LayoutISC_NS5_IJNSA_ILi0EEESU_SU_EEEEENS5_IJNS4_10UnderscoreESX_SX_EEEEENS4_13SM90_TMA_LOADENS4_14ComposedLayoutINS4_7SwizzleILi3ELi4ELi3EEENS4_18smem_ptr_flag_bitsILi16EEENST_INS5_IJNSA_ILi8EEESF_EEENS5_IJSF_SB_EEEEEEEvNS4_8identityES10_S1A_vS1B_EENS_8epilogue10collective6detail29Sm90TmaWarpSpecializedAdapterINS1E_15DefaultEpilogueISI_SJ_SJ_NS1D_6thread17LinearCombinationISI_Li1EffLNS1I_9ScaleType4KindE0ELNS_15FloatRoundStyleE2ESI_EENS1_15EpilogueDefaultEEEEEvvEEEEvNT_6ParamsE)
        /*0020*/ 	.word	0x00000000
.L_19:


//--------------------- .nv.compat                --------------------------
	.section	.nv.compat,"",@"SHT_CUDA_COMPAT_INFO"
	.align	4
        /*0000*/ 	.byte	0x02, 0x09, 0x01, 0x00, 0x02, 0x02, 0x04, 0x00, 0x02, 0x05, 0x05, 0x00, 0x03, 0x07, 0x01, 0x01
        /*0010*/ 	.byte	0x02, 0x03, 0x01, 0x00, 0x02, 0x06, 0x01, 0x00, 0x04, 0x0b, 0x08, 0x00, 0x00, 0x00, 0x00, 0x00
        /*0020*/ 	.byte	0x00, 0x00, 0x00, 0x00


//--------------------- .nv.info._ZN7cutlass13device_kernelINS_4gemm6kernel13GemmUniversalIN4cute5tupleIJiiiiEEENS1_10collective13CollectiveMmaINS1_34MainloopSm90TmaGmmaWarpSpecializedILi4ENS5_IJNS4_1CILi1EEESB_SB_EEENS1_32KernelTmaWarpSpecializedPingpongEEENS5_IJNSA_ILi64EEENSA_ILi384EEESF_EEENS_10bfloat16_tENS5_IJlSB_lEEESI_SJ_NS4_8TiledMMAINS4_8MMA_AtomIJNS4_4SM904GMMA28MMA_64x192x16_F32BF16BF16_SSILNSN_5MajorE0ELSP_0ELNSN_7ScaleInE1ELSQ_1EEEEEENS4_6LayoutISC_NS5_IJNSA_ILi0EEESU_SU_EEEEENS5_IJNS4_10UnderscoreESX_SX_EEEEENS4_13SM90_TMA_LOADENS4_14ComposedLayoutINS4_7SwizzleILi3ELi4ELi3EEENS4_18smem_ptr_flag_bitsILi16EEENST_INS5_IJNSA_ILi8EEESF_EEENS5_IJSF_SB_EEEEEEEvNS4_8identityES10_S1A_vS1B_EENS_8epilogue10collective6detail29Sm90TmaWarpSpecializedAdapterINS1E_15DefaultEpilogueISI_SJ_SJ_NS1D_6thread17LinearCombinationISI_Li1EffLNS1I_9ScaleType4KindE0ELNS_15FloatRoundStyleE2ESI_EENS1_15EpilogueDefaultEEEEEvvEEEEvNT_6ParamsE --------------------------
	.section	.nv.info._ZN7cutlass13device_kernelINS_4gemm6kernel13GemmUniversalIN4cute5tupleIJiiiiEEENS1_10collective13CollectiveMmaINS1_34MainloopSm90TmaGmmaWarpSpecializedILi4ENS5_IJNS4_1CILi1EEESB_SB_EEENS1_32KernelTmaWarpSpecializedPingpongEEENS5_IJNSA_ILi64EEENSA_ILi384EEESF_EEENS_10bfloat16_tENS5_IJlSB_lEEESI_SJ_NS4_8TiledMMAINS4_8MMA_AtomIJNS4_4SM904GMMA28MMA_64x192x16_F32BF16BF16_SSILNSN_5MajorE0ELSP_0ELNSN_7ScaleInE1ELSQ_1EEEEEENS4_6LayoutISC_NS5_IJNSA_ILi0EEESU_SU_EEEEENS5_IJNS4_10UnderscoreESX_SX_EEEEENS4_13SM90_TMA_LOADENS4_14ComposedLayoutINS4_7SwizzleILi3ELi4ELi3EEENS4_18smem_ptr_flag_bitsILi16EEENST_INS5_IJNSA_ILi8EEESF_EEENS5_IJSF_SB_EEEEEEEvNS4_8identityES10_S1A_vS1B_EENS_8epilogue10collective6detail29Sm90TmaWarpSpecializedAdapterINS1E_15DefaultEpilogueISI_SJ_SJ_NS1D_6thread17LinearCombinationISI_Li1EffLNS1I_9ScaleType4KindE0ELNS_15FloatRoundStyleE2ESI_EENS1_15EpilogueDefaultEEEEEvvEEEEvNT_6ParamsE,"",@"SHT_CUDA_INFO"
	.sectionflags	@""
	.align	4


	//----- nvinfo : EIATTR_CUDA_API_VERSION
	.align		4
        /*0000*/ 	.byte	0x04, 0x37
        /*0002*/ 	.short	(.L_21 - .L_20)
.L_20:
        /*0004*/ 	.word	0x00000082


	//----- nvinfo : EIATTR_KPARAM_INFO
	.align		4
.L_21:
        /*0008*/ 	.byte	0x04, 0x17
        /*000a*/ 	.short	(.L_23 - .L_22)
.L_22:
        /*000c*/ 	.word	0x00000000
        /*0010*/ 	.short	0x0000
        /*0012*/ 	.short	0x0070
        /*0014*/ 	.byte	0x00, 0xf0, 0x01, 0x10


	//----- nvinfo : EIATTR_SPARSE_MMA_MASK
	.align		4
.L_23:
        /*0018*/ 	.byte	0x03, 0x50
        /*001a*/ 	.short	0x0000


	//----- nvinfo : EIATTR_MAXREG_COUNT
	.align		4
        /*001c*/ 	.byte	0x03, 0x1b
        /*001e*/ 	.short	0x00a8


	//----- nvinfo : EIATTR_NUM_BARRIERS
	.align		4
        /*0020*/ 	.byte	0x02, 0x4c
        /*0022*/ 	.byte	0x01
	.zero		1


	//----- nvinfo : EIATTR_EXTERNS
	.align		4
        /*0024*/ 	.byte	0x04, 0x0f
        /*0026*/ 	.short	(.L_25 - .L_24)


	//   ....[0]....
	.align		4
.L_24:
        /*0028*/ 	.word	index@(__assertfail)


	//----- nvinfo : EIATTR_MERCURY_ISA_VERSION
	.align		4
.L_25:
        /*002c*/ 	.byte	0x03, 0x5f
        /*002e*/ 	.short	0x0101


	//----- nvinfo : EIATTR_INT_WARP_WIDE_INSTR_OFFSETS
	.align		4
        /*0030*/ 	.byte	0x04, 0x31
        /*0032*/ 	.short	(.L_27 - .L_26)


	//   ....[0]....
.L_26:
        /*0034*/ 	.word	0x00000470


	//   ....[1]....
        /*0038*/ 	.word	0x00000490


	//   ....[2]....
        /*003c*/ 	.word	0x00000510


	//   ....[3]....
        /*0040*/ 	.word	0x00000520


	//   ....[4]....
        /*0044*/ 	.word	0x00000530


	//   ....[5]....
        /*0048*/ 	.word	0x00000550


	//   ....[6]....
        /*004c*/ 	.word	0x000005b0


	//   ....[7]....
        /*0050*/ 	.word	0x000005d0


	//----- nvinfo : EIATTR_COOP_GROUP_MASK_REGIDS
	.align		4
.L_27:
        /*0054*/ 	.byte	0x04, 0x29
        /*0056*/ 	.short	(.L_29 - .L_28)


	//   ....[0]....
.L_28:
        /*0058*/ 	.word	0xffffffff


	//   ....[1]....
        /*005c*/ 	.word	0xffffffff


	//   ....[2]....
        /*0060*/ 	.word	0xffffffff


	//   ....[3]....
        /*0064*/ 	.word	0xffffffff


	//   ....[4]....
        /*0068*/ 	.word	0xffffffff


	//   ....[5]....
        /*006c*/ 	.word	0xffffffff


	//----- nvinfo : EIATTR_COOP_GROUP_INSTR_OFFSETS
	.align		4
.L_29:
        /*0070*/ 	.byte	0x04, 0x28
        /*0072*/ 	.short	(.L_31 - .L_30)


	//   ....[0]....
.L_30:
        /*0074*/ 	.word	0x00000050


	//   ....[1]....
        /*0078*/ 	.word	0x00000080


	//   ....[2]....
        /*007c*/ 	.word	0x00000180


	//   ....[3]....
        /*0080*/ 	.word	0x00000390


	//   ....[4]....
        /*0084*/ 	.word	0x000003d0


	//   ....[5]....
        /*0088*/ 	.word	0x00000410


	//----- nvinfo : EIATTR_REG_RECONFIG
	.align		4
.L_31:
        /*008c*/ 	.byte	0x01, 0x54
	.zero		2


	//----- nvinfo : EIATTR_SYSCALL_OFFSETS
	.align		4
        /*0090*/ 	.byte	0x04, 0x46
        /*0092*/ 	.short	(.L_33 - .L_32)


	//   ....[0]....
.L_32:
        /*0094*/ 	.word	0x00001690


	//----- nvinfo : EIATTR_MBARRIER_INSTR_OFFSETS
	.align		4
.L_33:
        /*0098*/ 	.byte	0x04, 0x39
        /*009a*/ 	.short	(.L_35 - .L_34)


	//   ....[0]....
.L_34:
        /*009c*/ 	.word	0x00000300
        /*00a0*/ 	.word	0x000000ff
        /*00a4*/ 	.word	0x00000000
        /*00a8*/ 	.short	0x0100
        /*00aa*/ 	.byte	0x09
	.zero		1


	//   ....[1]....
        /*00ac*/ 	.word	0x00000310
        /*00b0*/ 	.word	0x000000ff
        /*00b4*/ 	.word	0x00000020
        /*00b8*/ 	.short	0x0100
        /*00ba*/ 	.byte	0x09
	.zero		1


	//   ....[2]....
        /*00bc*/ 	.word	0x00000320
        /*00c0*/ 	.word	0x000000ff
        /*00c4*/ 	.word	0x00000008
        /*00c8*/ 	.short	0x0100
        /*00ca*/ 	.byte	0x09
	.zero		1


	//   ....[3]....
        /*00cc*/ 	.word	0x00000330
        /*00d0*/ 	.word	0x000000ff
        /*00d4*/ 	.word	0x00000028
        /*00d8*/ 	.short	0x0100
        /*00da*/ 	.byte	0x09
	.zero		1


	//   ....[4]....
        /*00dc*/ 	.word	0x00000340
        /*00e0*/ 	.word	0x000000ff
        /*00e4*/ 	.word	0x00000010
        /*00e8*/ 	.short	0x0100
        /*00ea*/ 	.byte	0x09
	.zero		1


	//   ....[5]....
        /*00ec*/ 	.word	0x00000350
        /*00f0*/ 	.word	0x000000ff
        /*00f4*/ 	.word	0x00000030
        /*00f8*/ 	.short	0x0100
        /*00fa*/ 	.byte	0x09
	.zero		1


	//   ....[6]....
        /*00fc*/ 	.word	0x00000360
        /*0100*/ 	.word	0x000000ff
        /*0104*/ 	.word	0x00000018
        /*0108*/ 	.short	0x0100
        /*010a*/ 	.byte	0x09
	.zero		1


	//   ....[7]....
        /*010c*/ 	.word	0x00000370
        /*0110*/ 	.word	0x000000ff
        /*0114*/ 	.word	0x00000038
        /*0118*/ 	.short	0x0100
        /*011a*/ 	.byte	0x09
	.zero		1


	//   ....[8]....
        /*011c*/ 	.word	0x000005f0
        /*0120*/ 	.word	0x000000ff
        /*0124*/ 	.word	0x00000070
        /*0128*/ 	.short	0x0100
        /*012a*/ 	.byte	0x09
	.zero		1


	//   ....[9]....
        /*012c*/ 	.word	0x00000600
        /*0130*/ 	.word	0x000000ff
        /*0134*/ 	.word	0x00000078
        /*0138*/ 	.short	0x0100
        /*013a*/ 	.byte	0x09
	.zero		1


	//   ....[10]....
        /*013c*/ 	.word	0x00000650
        /*0140*/ 	.word	0x000000ff
        /*0144*/ 	.word	0x00000050
        /*0148*/ 	.short	0x0100
        /*014a*/ 	.byte	0x0a
	.zero		1


	//   ....[11]....
        /*014c*/ 	.word	0x00000670
        /*0150*/ 	.word	0x000000ff
        /*0154*/ 	.word	0x00000058
        /*0158*/ 	.short	0x0100
        /*015a*/ 	.byte	0x0a
	.zero		1


	//   ....[12]....
        /*015c*/ 	.word	0x00000680
        /*0160*/ 	.word	0x000000ff
        /*0164*/ 	.word	0x00000060
        /*0168*/ 	.short	0x0100
        /*016a*/ 	.byte	0x0a
	.zero		1


	//   ....[13]....
        /*016c*/ 	.word	0x00000690
        /*0170*/ 	.word	0x000000ff
        /*0174*/ 	.word	0x00000068
        /*0178*/ 	.short	0x0100
        /*017a*/ 	.byte	0x0a
	.zero		1


	//   ....[14]....
        /*017c*/ 	.word	0x00001570
        /*0180*/ 	.word	0x000000dc
        /*0184*/ 	.word	0x00000000
        /*0188*/ 	.short	0x010a
        /*018a*/ 	.byte	0x32
	.zero		1


	//   ....[15]....
        /*018c*/ 	.word	0x00001730
        /*0190*/ 	.word	0x00000003
        /*0194*/ 	.word	0x00000000
        /*0198*/ 	.short	0x010a
        /*019a*/ 	.byte	0x3f
	.zero		1


	//   ....[16]....
        /*019c*/ 	.word	0x00001790
        /*01a0*/ 	.word	0x00000003
        /*01a4*/ 	.word	0x00000000
        /*01a8*/ 	.short	0x010a
        /*01aa*/ 	.byte	0x3f
	.zero		1


	//   ....[17]....
        /*01ac*/ 	.word	0x00001c30
        /*01b0*/ 	.word	0x000000ff
        /*01b4*/ 	.word	0x00000000
        /*01b8*/ 	.short	0x010a
        /*01ba*/ 	.byte	0x04
	.zero		1


	//   ....[18]....
        /*01bc*/ 	.word	0x00001c70
        /*01c0*/ 	.word	0x000000ff
        /*01c4*/ 	.word	0x00000000
        /*01c8*/ 	.short	0x010a
        /*01ca*/ 	.byte	0x04
	.zero		1


	//   ....[19]....
        /*01cc*/ 	.word	0x00002020
        /*01d0*/ 	.word	0x000000ff
        /*01d4*/ 	.word	0x00000000
        /*01d8*/ 	.short	0x0101
        /*01da*/ 	.byte	0x04
	.zero		1


	//   ....[20]....
        /*01dc*/ 	.word	0x00002130
        /*01e0*/ 	.word	0x00000003
        /*01e4*/ 	.word	0x00000000
        /*01e8*/ 	.short	0x0101
        /*01ea*/ 	.byte	0x31
	.zero		1


	//   ....[21]....
        /*01ec*/ 	.word	0x000021f0
        /*01f0*/ 	.word	0x000000ff
        /*01f4*/ 	.word	0x00000000
        /*01f8*/ 	.short	0x0101
        /*01fa*/ 	.byte	0x04
	.zero		1


	//   ....[22]....
        /*01fc*/ 	.word	0x000022c0
        /*0200*/ 	.word	0x000000dc
        /*0204*/ 	.word	0x00000010
        /*0208*/ 	.short	0x010a
        /*020a*/ 	.byte	0x32
	.zero		1


	//   ....[23]....
        /*020c*/ 	.word	0x000110c0
        /*0210*/ 	.word	0x00000000
        /*0214*/ 	.word	0x00000000
        /*0218*/ 	.short	0x0101
        /*021a*/ 	.byte	0x31
	.zero		1


	//   ....[24]....
        /*021c*/ 	.word	0x00011ab0
        /*0220*/ 	.word	0x00000007
        /*0224*/ 	.word	0x00000020
        /*0228*/ 	.short	0x010a
        /*022a*/ 	.byte	0x3f
	.zero		1


	//   ....[25]....
        /*022c*/ 	.word	0x00011e50
        /*0230*/ 	.word	0x00000003
        /*0234*/ 	.word	0x00000078
        /*0238*/ 	.short	0x0101
        /*023a*/ 	.byte	0x3f
	.zero		1


	//   ....[26]....
        /*023c*/ 	.word	0x000125c0
        /*0240*/ 	.word	0x00000007
        /*0244*/ 	.word	0x00000000
        /*0248*/ 	.short	0x010a
        /*024a*/ 	.byte	0x3f
	.zero		1


	//   ....[27]....
        /*024c*/ 	.word	0x00012640
        /*0250*/ 	.word	0x00000009
        /*0254*/ 	.word	0x00000000
        /*0258*/ 	.short	0x010a
        /*025a*/ 	.byte	0x3f
	.zero		1


	//   ....[28]....
        /*025c*/ 	.word	0x000126d0
        /*0260*/ 	.word	0x00000006
        /*0264*/ 	.word	0x00000000
        /*0268*/ 	.short	0x010a
        /*026a*/ 	.byte	0x3f
	.zero		1


	//   ....[29]....
        /*026c*/ 	.word	0x00012760
        /*0270*/ 	.word	0x00000003
        /*0274*/ 	.word	0x00000000
        /*0278*/ 	.short	0x010a
        /*027a*/ 	.byte	0x3f
	.zero		1


	//   ....[30]....
        /*027c*/ 	.word	0x000127d0
        /*0280*/ 	.word	0x00000000
        /*0284*/ 	.word	0x00000000
        /*0288*/ 	.short	0x010a
        /*028a*/ 	.byte	0x3f
	.zero		1


	//   ....[31]....
        /*028c*/ 	.word	0x00012820
        /*0290*/ 	.word	0x00000003
        /*0294*/ 	.word	0x00000000
        /*0298*/ 	.short	0x010a
        /*029a*/ 	.byte	0x3f
	.zero		1


	//   ....[32]....
        /*029c*/ 	.word	0x00012880
        /*02a0*/ 	.word	0x00000003
        /*02a4*/ 	.word	0x00000000
        /*02a8*/ 	.short	0x010a
        /*02aa*/ 	.byte	0x3f
	.zero		1


	//   ....[33]....
        /*02ac*/ 	.word	0x000128e0
        /*02b0*/ 	.word	0x00000000
        /*02b4*/ 	.word	0x00000010
        /*02b8*/ 	.short	0x010a
        /*02ba*/ 	.byte	0x3f
	.zero		1


	//   ....[34]....
        /*02bc*/ 	.word	0x000129b0
        /*02c0*/ 	.word	0x00000007
        /*02c4*/ 	.word	0x00000020
        /*02c8*/ 	.short	0x010a
        /*02ca*/ 	.byte	0x3f
	.zero		1


	//   ....[35]....
        /*02cc*/ 	.word	0x00012a80
        /*02d0*/ 	.word	0x00000007
        /*02d4*/ 	.word	0x00000000
        /*02d8*/ 	.short	0x010a
        /*02da*/ 	.byte	0x3f
	.zero		1


	//   ....[36]....
        /*02dc*/ 	.word	0x00012ad0
        /*02e0*/ 	.word	0x00000009
        /*02e4*/ 	.word	0x00000000
        /*02e8*/ 	.short	0x010a
        /*02ea*/ 	.byte	0x3f
	.zero		1


	//   ....[37]....
        /*02ec*/ 	.word	0x00012b20
        /*02f0*/ 	.word	0x00000006
        /*02f4*/ 	.word	0x00000000
        /*02f8*/ 	.short	0x010a
        /*02fa*/ 	.byte	0x3f
	.zero		1


	//----- nvinfo : EIATTR_NUM_MBARRIERS
	.align		4
.L_35:
        /*02fc*/ 	.byte	0x03, 0x38
        /*02fe*/ 	.short	0x000e


	//----- nvinfo : EIATTR_EXIT_INSTR_OFFSETS
	.align		4
        /*0300*/ 	.byte	0x04, 0x1c
        /*0302*/ 	.short	(.L_37 - .L_36)


	//   ....[0]....
.L_36:
        /*0304*/ 	.word	0x00001250


	//   ....[1]....
        /*0308*/ 	.word	0x000012b0


	//   ....[2]....
        /*030c*/ 	.word	0x000117e0


	//   ....[3]....
        /*0310*/ 	.word	0x00011810


	//   ....[4]....
        /*0314*/ 	.word	0x000127b0


	//----- nvinfo : EIATTR_MAX_THREADS
	.align		4
.L_37:
        /*0318*/ 	.byte	0x04, 0x05
        /*031a*/ 	.short	(.L_39 - .L_38)
.L_38:
        /*031c*/ 	.word	0x00000180
        /*0320*/ 	.word	0x00000001
        /*0324*/ 	.word	0x00000001


	//----- nvinfo : EIATTR_CRS_STACK_SIZE
	.align		4
.L_39:
        /*0328*/ 	.byte	0x04, 0x1e
        /*032a*/ 	.short	(.L_41 - .L_40)
.L_40:
        /*032c*/ 	.word	0x00000000


	//----- nvinfo : EIATTR_CBANK_PARAM_SIZE
	.align		4
.L_41:
        /*0330*/ 	.byte	0x03, 0x19
        /*0332*/ 	.short	0x0470


	//----- nvinfo : EIATTR_PARAM_CBANK
	.align		4
        /*0334*/ 	.byte	0x04, 0x0a
        /*0336*/ 	.short	(.L_43 - .L_42)
	.align		4
.L_42:
        /*0338*/ 	.word	index@(.nv.constant0._ZN7cutlass13device_kernelINS_4gemm6kernel13GemmUniversalIN4cute5tupleIJiiiiEEENS1_10collective13CollectiveMmaINS1_34MainloopSm90TmaGmmaWarpSpecializedILi4ENS5_IJNS4_1CILi1EEESB_SB_EEENS1_32KernelTmaWarpSpecializedPingpongEEENS5_IJNSA_ILi64EEENSA_ILi384EEESF_EEENS_10bfloat16_tENS5_IJlSB_lEEESI_SJ_NS4_8TiledMMAINS4_8MMA_AtomIJNS4_4SM904GMMA28MMA_64x192x16_F32BF16BF16_SSILNSN_5MajorE0ELSP_0ELNSN_7ScaleInE1ELSQ_1EEEEEENS4_6LayoutISC_NS5_IJNSA_ILi0EEESU_SU_EEEEENS5_IJNS4_10UnderscoreESX_SX_EEEEENS4_13SM90_TMA_LOADENS4_14ComposedLayoutINS4_7SwizzleILi3ELi4ELi3EEENS4_18smem_ptr_flag_bitsILi16EEENST_INS5_IJNSA_ILi8EEESF_EEENS5_IJSF_SB_EEEEEEEvNS4_8identityES10_S1A_vS1B_EENS_8epilogue10collective6detail29Sm90TmaWarpSpecializedAdapterINS1E_15DefaultEpilogueISI_SJ_SJ_NS1D_6thread17LinearCombinationISI_Li1EffLNS1I_9ScaleType4KindE0ELNS_15FloatRoundStyleE2ESI_EENS1_15EpilogueDefaultEEEEEvvEEEEvNT_6ParamsE)
        /*033c*/ 	.short	0x0210
        /*033e*/ 	.short	0x0470


	//----- nvinfo : EIATTR_SW_WAR
	.align		4
.L_43:
        /*0340*/ 	.byte	0x04, 0x36
        /*0342*/ 	.short	(.L_45 - .L_44)
.L_44:
        /*0344*/ 	.word	0x00000008
.L_45:


//--------------------- .nv.callgraph             --------------------------
	.section	.nv.callgraph,"",@"SHT_CUDA_CALLGRAPH"
	.align	4
	.sectionentsize	8
	.align		4
        /*0000*/ 	.word	0x00000000
	.align		4
        /*0004*/ 	.word	0xffffffff
	.align		4
        /*0008*/ 	.word	index@(_ZN7cutlass13device_kernelINS_4gemm6kernel13GemmUniversalIN4cute5tupleIJiiiiEEENS1_10collective13CollectiveMmaINS1_34MainloopSm90TmaGmmaWarpSpecializedILi4ENS5_IJNS4_1CILi1EEESB_SB_EEENS1_32KernelTmaWarpSpecializedPingpongEEENS5_IJNSA_ILi64EEENSA_ILi384EEESF_EEENS_10bfloat16_tENS5_IJlSB_lEEESI_SJ_NS4_8TiledMMAINS4_8MMA_AtomIJNS4_4SM904GMMA28MMA_64x192x16_F32BF16BF16_SSILNSN_5MajorE0ELSP_0ELNSN_7ScaleInE1ELSQ_1EEEEEENS4_6LayoutISC_NS5_IJNSA_ILi0EEESU_SU_EEEEENS5_IJNS4_10UnderscoreESX_SX_EEEEENS4_13SM90_TMA_LOADENS4_14ComposedLayoutINS4_7SwizzleILi3ELi4ELi3EEENS4_18smem_ptr_flag_bitsILi16EEENST_INS5_IJNSA_ILi8EEESF_EEENS5_IJSF_SB_EEEEEEEvNS4_8identityES10_S1A_vS1B_EENS_8epilogue10collective6detail29Sm90TmaWarpSpecializedAdapterINS1E_15DefaultEpilogueISI_SJ_SJ_NS1D_6thread17LinearCombinationISI_Li1EffLNS1I_9ScaleType4KindE0ELNS_15FloatRoundStyleE2ESI_EENS1_15EpilogueDefaultEEEEEvvEEEEvNT_6ParamsE)
	.align		4
        /*000c*/ 	.word	index@(__assertfail)
	.align		4
        /*0010*/ 	.word	0x00000000
	.align		4
        /*0014*/ 	.word	0xfffffffe
	.align		4
        /*0018*/ 	.word	0x00000000
	.align		4
        /*001c*/ 	.word	0xfffffffd
	.align		4
        /*0020*/ 	.word	0x00000000
	.align		4
        /*0024*/ 	.word	0xfffffffc


//--------------------- .nv.constant4             --------------------------
	.section	.nv.constant4,"a",@progbits
	.align	8
	.align		8
.nv.constant4:
        /*0000*/ 	.dword	__assertfail
	.align		8
        /*0008*/ 	.dword	__unnamed_1
	.align		8
        /*0010*/ 	.dword	_ZN39_INTERNAL_edb12c2e_4_k_cu_915325d9_55284cuda3std3__45__cpo5beginE
	.align		8
        /*0018*/ 	.dword	_ZN39_INTERNAL_edb12c2e_4_k_cu_915325d9_55284cuda3std3__45__cpo3endE
	.align		8
        /*0020*/ 	.dword	_ZN39_INTERNAL_edb12c2e_4_k_cu_915325d9_55284cuda3std3__45__cpo6cbeginE
	.align		8
        /*0028*/ 	.dword	_ZN39_INTERNAL_edb12c2e_4_k_cu_915325d9_55284cuda3std3__45__cpo4cendE
	.align		8
        /*0030*/ 	.dword	_ZN39_INTERNAL_edb12c2e_4_k_cu_915325d9_55284cuda3std3__441_GLOBAL__N__edb12c2e_4_k_cu_915325d9_55286ignoreE
	.align		8
        /*0038*/ 	.dword	_ZN39_INTERNAL_edb12c2e_4_k_cu_915325d9_55284cuda3std3__419piecewise_constructE
	.align		8
        /*0040*/ 	.dword	_ZN39_INTERNAL_edb12c2e_4_k_cu_915325d9_55284cuda3std3__48in_placeE
	.align		8
        /*0048*/ 	.dword	_ZN39_INTERNAL_edb12c2e_4_k_cu_915325d9_55284cuda3std6ranges3__45__cpo4swapE
	.align		8
        /*0050*/ 	.dword	_ZN39_INTERNAL_edb12c2e_4_k_cu_915325d9_55284cuda3std6ranges3__45__cpo9iter_moveE
	.align		8
        /*0058*/ 	.dword	_ZN39_INTERNAL_edb12c2e_4_k_cu_915325d9_55284cute7productE
	.align		8
        /*0060*/ 	.dword	_ZN39_INTERNAL_edb12c2e_4_k_cu_915325d9_55284cute1_E
	.align		8
        /*0068*/ 	.dword	$str$22
	.align		8
        /*0070*/ 	.dword	$str$23


//--------------------- .text._ZN7cutlass13device_kernelINS_4gemm6kernel13GemmUniversalIN4cute5tupleIJiiiiEEENS1_10collective13CollectiveMmaINS1_34MainloopSm90TmaGmmaWarpSpecializedILi4ENS5_IJNS4_1CILi1EEESB_SB_EEENS1_32KernelTmaWarpSpecializedPingpongEEENS5_IJNSA_ILi64EEENSA_ILi384EEESF_EEENS_10bfloat16_tENS5_IJlSB_lEEESI_SJ_NS4_8TiledMMAINS4_8MMA_AtomIJNS4_4SM904GMMA28MMA_64x192x16_F32BF16BF16_SSILNSN_5MajorE0ELSP_0ELNSN_7ScaleInE1ELSQ_1EEEEEENS4_6LayoutISC_NS5_IJNSA_ILi0EEESU_SU_EEEEENS5_IJNS4_10UnderscoreESX_SX_EEEEENS4_13SM90_TMA_LOADENS4_14ComposedLayoutINS4_7SwizzleILi3ELi4ELi3EEENS4_18smem_ptr_flag_bitsILi16EEENST_INS5_IJNSA_ILi8EEESF_EEENS5_IJSF_SB_EEEEEEEvNS4_8identityES10_S1A_vS1B_EENS_8epilogue10collective6detail29Sm90TmaWarpSpecializedAdapterINS1E_15DefaultEpilogueISI_SJ_SJ_NS1D_6thread17LinearCombinationISI_Li1EffLNS1I_9ScaleType4KindE0ELNS_15FloatRoundStyleE2ESI_EENS1_15EpilogueDefaultEEEEEvvEEEEvNT_6ParamsE --------------------------
	.section	.text._ZN7cutlass13device_kernelINS_4gemm6kernel13GemmUniversalIN4cute5tupleIJiiiiEEENS1_10collective13CollectiveMmaINS1_34MainloopSm90TmaGmmaWarpSpecializedILi4ENS5_IJNS4_1CILi1EEESB_SB_EEENS1_32KernelTmaWarpSpecializedPingpongEEENS5_IJNSA_ILi64EEENSA_ILi384EEESF_EEENS_10bfloat16_tENS5_IJlSB_lEEESI_SJ_NS4_8TiledMMAINS4_8MMA_AtomIJNS4_4SM904GMMA28MMA_64x192x16_F32BF16BF16_SSILNSN_5MajorE0ELSP_0ELNSN_7ScaleInE1ELSQ_1EEEEEENS4_6LayoutISC_NS5_IJNSA_ILi0EEESU_SU_EEEEENS5_IJNS4_10UnderscoreESX_SX_EEEEENS4_13SM90_TMA_LOADENS4_14ComposedLayoutINS4_7SwizzleILi3ELi4ELi3EEENS4_18smem_ptr_flag_bitsILi16EEENST_INS5_IJNSA_ILi8EEESF_EEENS5_IJSF_SB_EEEEEEEvNS4_8identityES10_S1A_vS1B_EENS_8epilogue10collective6detail29Sm90TmaWarpSpecializedAdapterINS1E_15DefaultEpilogueISI_SJ_SJ_NS1D_6thread17LinearCombinationISI_Li1EffLNS1I_9ScaleType4KindE0ELNS_15FloatRoundStyleE2ESI_EENS1_15EpilogueDefaultEEEEEvvEEEEvNT_6ParamsE,"ax",@progbits
	.align	128
.text._ZN7cutlass13device_kernelINS_4gemm6kernel13GemmUniversalIN4cute5tupleIJiiiiEEENS1_10collective13CollectiveMmaINS1_34MainloopSm90TmaGmmaWarpSpecializedILi4ENS5_IJNS4_1CILi1EEESB_SB_EEENS1_32KernelTmaWarpSpecializedPingpongEEENS5_IJNSA_ILi64EEENSA_ILi384EEESF_EEENS_10bfloat16_tENS5_IJlSB_lEEESI_SJ_NS4_8TiledMMAINS4_8MMA_AtomIJNS4_4SM904GMMA28MMA_64x192x16_F32BF16BF16_SSILNSN_5MajorE0ELSP_0ELNSN_7ScaleInE1ELSQ_1EEEEEENS4_6LayoutISC_NS5_IJNSA_ILi0EEESU_SU_EEEEENS5_IJNS4_10UnderscoreESX_SX_EEEEENS4_13SM90_TMA_LOADENS4_14ComposedLayoutINS4_7SwizzleILi3ELi4ELi3EEENS4_18smem_ptr_flag_bitsILi16EEENST_INS5_IJNSA_ILi8EEESF_EEENS5_IJSF_SB_EEEEEEEvNS4_8identityES10_S1A_vS1B_EENS_8epilogue10collective6detail29Sm90TmaWarpSpecializedAdapterINS1E_15DefaultEpilogueISI_SJ_SJ_NS1D_6thread17LinearCombinationISI_Li1EffLNS1I_9ScaleType4KindE0ELNS_15FloatRoundStyleE2ESI_EENS1_15EpilogueDefaultEEEEEvvEEEEvNT_6ParamsE:
        .type           _ZN7cutlass13device_kernelINS_4gemm6kernel13GemmUniversalIN4cute5tupleIJiiiiEEENS1_10collective13CollectiveMmaINS1_34MainloopSm90TmaGmmaWarpSpecializedILi4ENS5_IJNS4_1CILi1EEESB_SB_EEENS1_32KernelTmaWarpSpecializedPingpongEEENS5_IJNSA_ILi64EEENSA_ILi384EEESF_EEENS_10bfloat16_tENS5_IJlSB_lEEESI_SJ_NS4_8TiledMMAINS4_8MMA_AtomIJNS4_4SM904GMMA28MMA_64x192x16_F32BF16BF16_SSILNSN_5MajorE0ELSP_0ELNSN_7ScaleInE1ELSQ_1EEEEEENS4_6LayoutISC_NS5_IJNSA_ILi0EEESU_SU_EEEEENS5_IJNS4_10UnderscoreESX_SX_EEEEENS4_13SM90_TMA_LOADENS4_14ComposedLayoutINS4_7SwizzleILi3ELi4ELi3EEENS4_18smem_ptr_flag_bitsILi16EEENST_INS5_IJNSA_ILi8EEESF_EEENS5_IJSF_SB_EEEEEEEvNS4_8identityES10_S1A_vS1B_EENS_8epilogue10collective6detail29Sm90TmaWarpSpecializedAdapterINS1E_15DefaultEpilogueISI_SJ_SJ_NS1D_6thread17LinearCombinationISI_Li1EffLNS1I_9ScaleType4KindE0ELNS_15FloatRoundStyleE2ESI_EENS1_15EpilogueDefaultEEEEEvvEEEEvNT_6ParamsE,@function
        .size           _ZN7cutlass13device_kernelINS_4gemm6kernel13GemmUniversalIN4cute5tupleIJiiiiEEENS1_10collective13CollectiveMmaINS1_34MainloopSm90TmaGmmaWarpSpecializedILi4ENS5_IJNS4_1CILi1EEESB_SB_EEENS1_32KernelTmaWarpSpecializedPingpongEEENS5_IJNSA_ILi64EEENSA_ILi384EEESF_EEENS_10bfloat16_tENS5_IJlSB_lEEESI_SJ_NS4_8TiledMMAINS4_8MMA_AtomIJNS4_4SM904GMMA28MMA_64x192x16_F32BF16BF16_SSILNSN_5MajorE0ELSP_0ELNSN_7ScaleInE1ELSQ_1EEEEEENS4_6LayoutISC_NS5_IJNSA_ILi0EEESU_SU_EEEEENS5_IJNS4_10UnderscoreESX_SX_EEEEENS4_13SM90_TMA_LOADENS4_14ComposedLayoutINS4_7SwizzleILi3ELi4ELi3EEENS4_18smem_ptr_flag_bitsILi16EEENST_INS5_IJNSA_ILi8EEESF_EEENS5_IJSF_SB_EEEEEEEvNS4_8identityES10_S1A_vS1B_EENS_8epilogue10collective6detail29Sm90TmaWarpSpecializedAdapterINS1E_15DefaultEpilogueISI_SJ_SJ_NS1D_6thread17LinearCombinationISI_Li1EffLNS1I_9ScaleType4KindE0ELNS_15FloatRoundStyleE2ESI_EENS1_15EpilogueDefaultEEEEEvvEEEEvNT_6ParamsE,(.L_x_452 - _ZN7cutlass13device_kernelINS_4gemm6kernel13GemmUniversalIN4cute5tupleIJiiiiEEENS1_10collective13CollectiveMmaINS1_34MainloopSm90TmaGmmaWarpSpecializedILi4ENS5_IJNS4_1CILi1EEESB_SB_EEENS1_32KernelTmaWarpSpecializedPingpongEEENS5_IJNSA_ILi64EEENSA_ILi384EEESF_EEENS_10bfloat16_tENS5_IJlSB_lEEESI_SJ_NS4_8TiledMMAINS4_8MMA_AtomIJNS4_4SM904GMMA28MMA_64x192x16_F32BF16BF16_SSILNSN_5MajorE0ELSP_0ELNSN_7ScaleInE1ELSQ_1EEEEEENS4_6LayoutISC_NS5_IJNSA_ILi0EEESU_SU_EEEEENS5_IJNS4_10UnderscoreESX_SX_EEEEENS4_13SM90_TMA_LOADENS4_14ComposedLayoutINS4_7SwizzleILi3ELi4ELi3EEENS4_18smem_ptr_flag_bitsILi16EEENST_INS5_IJNSA_ILi8EEESF_EEENS5_IJSF_SB_EEEEEEEvNS4_8identityES10_S1A_vS1B_EENS_8epilogue10collective6detail29Sm90TmaWarpSpecializedAdapterINS1E_15DefaultEpilogueISI_SJ_SJ_NS1D_6thread17LinearCombinationISI_Li1EffLNS1I_9ScaleType4KindE0ELNS_15FloatRoundStyleE2ESI_EENS1_15EpilogueDefaultEEEEEvvEEEEvNT_6ParamsE)
        .other          _ZN7cutlass13device_kernelINS_4gemm6kernel13GemmUniversalIN4cute5tupleIJiiiiEEENS1_10collective13CollectiveMmaINS1_34MainloopSm90TmaGmmaWarpSpecializedILi4ENS5_IJNS4_1CILi1EEESB_SB_EEENS1_32KernelTmaWarpSpecializedPingpongEEENS5_IJNSA_ILi64EEENSA_ILi384EEESF_EEENS_10bfloat16_tENS5_IJlSB_lEEESI_SJ_NS4_8TiledMMAINS4_8MMA_AtomIJNS4_4SM904GMMA28MMA_64x192x16_F32BF16BF16_SSILNSN_5MajorE0ELSP_0ELNSN_7ScaleInE1ELSQ_1EEEEEENS4_6LayoutISC_NS5_IJNSA_ILi0EEESU_SU_EEEEENS5_IJNS4_10UnderscoreESX_SX_EEEEENS4_13SM90_TMA_LOADENS4_14ComposedLayoutINS4_7SwizzleILi3ELi4ELi3EEENS4_18smem_ptr_flag_bitsILi16EEENST_INS5_IJNSA_ILi8EEESF_EEENS5_IJSF_SB_EEEEEEEvNS4_8identityES10_S1A_vS1B_EENS_8epilogue10collective6detail29Sm90TmaWarpSpecializedAdapterINS1E_15DefaultEpilogueISI_SJ_SJ_NS1D_6thread17LinearCombinationISI_Li1EffLNS1I_9ScaleType4KindE0ELNS_15FloatRoundStyleE2ESI_EENS1_15EpilogueDefaultEEEEEvvEEEEvNT_6ParamsE,@"STO_CUDA_ENTRY STV_DEFAULT"
_ZN7cutlass13device_kernelINS_4gemm6kernel13GemmUniversalIN4cute5tupleIJiiiiEEENS1_10collective13CollectiveMmaINS1_34MainloopSm90TmaGmmaWarpSpecializedILi4ENS5_IJNS4_1CILi1EEESB_SB_EEENS1_32KernelTmaWarpSpecializedPingpongEEENS5_IJNSA_ILi64EEENSA_ILi384EEESF_EEENS_10bfloat16_tENS5_IJlSB_lEEESI_SJ_NS4_8TiledMMAINS4_8MMA_AtomIJNS4_4SM904GMMA28MMA_64x192x16_F32BF16BF16_SSILNSN_5MajorE0ELSP_0ELNSN_7ScaleInE1ELSQ_1EEEEEENS4_6LayoutISC_NS5_IJNSA_ILi0EEESU_SU_EEEEENS5_IJNS4_10UnderscoreESX_SX_EEEEENS4_13SM90_TMA_LOADENS4_14ComposedLayoutINS4_7SwizzleILi3ELi4ELi3EEENS4_18smem_ptr_flag_bitsILi16EEENST_INS5_IJNSA_ILi8EEESF_EEENS5_IJSF_SB_EEEEEEEvNS4_8identityES10_S1A_vS1B_EENS_8epilogue10collective6detail29Sm90TmaWarpSpecializedAdapterINS1E_15DefaultEpilogueISI_SJ_SJ_NS1D_6thread17LinearCombinationISI_Li1EffLNS1I_9ScaleType4KindE0ELNS_15FloatRoundStyleE2ESI_EENS1_15EpilogueDefaultEEEEEvvEEEEvNT_6ParamsE:
[----:B------:R-:W0:Y:S01]  /*0000*/  LDC R1, c[0x0][0x28] ;  /* 0x00000a00ff017b82 */ /* 0x000e220000000800 */
[----:B------:R-:W1:Y:S01]  /*0010*/  S2R R4, SR_TID.X ;  /* 0x0000000000047919 */ /* 0x000e620000002100 */
[----:B------:R-:W-:Y:S01]  /*0020*/  ELECT P0, URZ, PT ;  /* 0x00000000003f782f */ /* 0x000fe20003800000 */
[----:B------:R-:W-:Y:S01]  /*0030*/  BSSY B0, `(.L_x_0) ;  /* 0x0000014000007945 */ /* 0x000fe20003800000 */
[----:B-1----:R-:W-:-:S05]  /*0040*/  SHF.R.U32.HI R0, RZ, 0x5, R4 ;  /* 0x00000005ff007819 */ /* 0x002fca0000011604 */
[----:B------:R-:W1:Y:S02]  /*0050*/  SHFL.IDX PT, R2, R0, RZ, 0x1f ;  /* 0x00001fff00027589 */ /* 0x000e6400000e0000 */
[----:B-1----:R-:W-:Y:S02]  /*0060*/  R2UR UR8, R2 ;  /* 0x00000000020872ca */ /* 0x002fe400000e0000 */
[----:B------:R-:W-:-:S05]  /*0070*/  SHF.R.U32.HI R2, RZ, 0x7, R4 ;  /* 0x00000007ff027819 */ /* 0x000fca0000011604 */
[----:B------:R1:W2:Y:S06]  /*0080*/  SHFL.IDX PT, R3, R2, RZ, 0x1f ;  /* 0x00001fff02037589 */ /* 0x0002ac00000e0000 */
[----:B------:R-:W-:Y:S02]  /*0090*/  USHF.R.S32.HI UR4, URZ, 0x1f, UR8 ;  /* 0x0000001f3f047899 */ /* 0x000fe40008011408 */
[----:B------:R-:W-:Y:S02]  /*00a0*/  ISETP.NE.OR P0, PT, RZ, UR8, !P0 ;  /* 0x00000008ff007c0c */ /* 0x000fe4000c705670 */
[----:B------:R-:W-:-:S04]  /*00b0*/  ULEA.HI UR4, UR4, UR8, URZ, 0x2 ;  /* 0x0000000804047291 */ /* 0x000fc8000f8f103f */
[----:B------:R-:W-:-:S04]  /*00c0*/  ULOP3.LUT UR4, UR4, 0xfffffffc, URZ, 0xc0, !UPT ;  /* 0xfffffffc04047892 */ /* 0x000fc8000f8ec03f */
[----:B------:R-:W-:-:S03]  /*00d0*/  UIADD3 UR8, UR8, -UR4, URZ ;  /* 0x8000000408087290 */ /* 0x000fc6000fffe03f */
[----:B01----:R-:W-:Y:S09]  /*00e0*/  @P0 BRA `(.L_x_1) ;  /* 0x0000000000200947 */ /* 0x003ff20003800000 */
[----:B------:R-:W-:Y:S02]  /*00f0*/  ULDC.64 UR4, c[0x0][0x198] ;  /* 0x0000660000047ab9 */ /* 0x000fe40000000a00 */
[----:B------:R-:W-:Y:S02]  /*0100*/  UIADD3 UR6, UP0, UR4, 0xf0, URZ ;  /* 0x000000f004067890 */ /* 0x000fe4000ff1e03f */
[----:B------:R-:W-:Y:S02]  /*0110*/  UIADD3 UR4, UP1, UR4, 0x1f0, URZ ;  /* 0x000001f004047890 */ /* 0x000fe4000ff3e03f */
[----:B------:R-:W-:Y:S02]  /*0120*/  UIADD3.X UR7, URZ, UR5, URZ, UP0, !UPT ;  /* 0x000000053f077290 */ /* 0x000fe400087fe43f */
[----:B------:R-:W-:-:S07]  /*0130*/  UIADD3.X UR5, URZ, UR5, URZ, UP1, !UPT ;  /* 0x000000053f057290 */ /* 0x000fce0008ffe43f */
[----:B------:R0:W-:Y:S02]  /*0140*/  UTMACCTL.PF [UR6] ;  /* 0x00000000060079b9 */ /* 0x0001e40008040000 */
[----:B------:R0:W-:Y:S02]  /*0150*/  UTMACCTL.PF [UR4] ;  /* 0x00000000040079b9 */ /* 0x0001e40008040000 */
[----:B0-----:R-:W-:Y:S01]  /*0160*/  NOP ;  /* 0x0000000000007918 */ /* 0x001fe20000000000 */
.L_x_1:
[----:B------:R-:W-:Y:S05]  /*0170*/  BSYNC B0 ;  /* 0x0000000000007941 */ /* 0x000fea0003800000 */
.L_x_0:
[----:B------:R-:W0:Y:S01]  /*0180*/  SHFL.IDX PT, R5, R0, RZ, 0x1f ;  /* 0x00001fff00057589 */ /* 0x000e2200000e0000 */
[----:B--2---:R-:W-:Y:S01]  /*0190*/  R2UR UR16, R3 ;  /* 0x00000000031072ca */ /* 0x004fe200000e0000 */
[----:B------:R-:W-:-:S04]  /*01a0*/  UISETP.NE.AND UP0, UPT, UR8, 0x3, UPT ;  /* 0x000000030800788c */ /* 0x000fc8000bf05270 */
[----:B------:R-:W-:-:S08]  /*01b0*/  UISETP.EQ.OR UP0, UPT, UR8, URZ, !UP0 ;  /* 0x0000003f0800728c */ /* 0x000fd0000c702670 */
[----:B------:R-:W-:Y:S02]  /*01c0*/  UIADD3 UR18, UR16, -0x1, URZ ;  /* 0xffffffff10127890 */ /* 0x000fe4000fffe03f */
[----:B------:R-:W-:Y:S02]  /*01d0*/  UISETP.EQ.AND UP0, UPT, UR16, URZ, UP0 ;  /* 0x0000003f1000728c */ /* 0x000fe40008702270 */
[----:B------:R-:W-:Y:S02]  /*01e0*/  UISETP.GE.U32.AND UP1, UPT, UR18, 0x2, UPT ;  /* 0x000000021200788c */ /* 0x000fe4000bf26070 */
[----:B------:R-:W-:Y:S01]  /*01f0*/  USEL UR36, URZ, 0x1, !UP0 ;  /* 0x000000013f247887 */ /* 0x000fe2000c000000 */
[----:B0-----:R-:W-:-:S03]  /*0200*/  ISETP.NE.AND P0, PT, R5, RZ, PT ;  /* 0x000000ff0500720c */ /* 0x001fc60003f05270 */
[----:B------:R-:W-:-:S10]  /*0210*/  USEL UR36, UR36, 0x2, UP1 ;  /* 0x0000000224247887 */ /* 0x000fd40008800000 */
[----:B------:R-:W-:Y:S05]  /*0220*/  @P0 BRA `(.L_x_2) ;  /* 0x0000000000580947 */ /* 0x000fea0003800000 */
[----:B------:R-:W0:Y:S01]  /*0230*/  S2UR UR9, SR_CgaCtaId ;  /* 0x00000000000979c3 */ /* 0x000e220000008800 */
[----:B------:R-:W-:Y:S01]  /*0240*/  UMOV UR4, 0x400 ;  /* 0x0000040000047882 */ /* 0x000fe20000000000 */
[----:B------:R-:W-:Y:S01]  /*0250*/  UMOV UR5, 0x1 ;  /* 0x0000000100057882 */ /* 0x000fe20000000000 */
[----:B------:R-:W-:Y:S01]  /*0260*/  UMOV UR6, 0x80 ;  /* 0x0000008000067882 */ /* 0x000fe20000000000 */
[----:B------:R-:W-:Y:S01]  /*0270*/  ELECT P0, URZ, PT ;  /* 0x00000000003f782f */ /* 0x000fe20003800000 */
[----:B------:R-:W-:-:S04]  /*0280*/  UIADD3 UR6, -UR6, 0x100000, URZ ;  /* 0x0010000006067890 */ /* 0x000fc8000fffe13f */
[----:B------:R-:W-:Y:S02]  /*0290*/  USHF.L.U32 UR7, UR6, 0xb, URZ ;  /* 0x0000000b06077899 */ /* 0x000fe4000800063f */
[----:B------:R-:W-:Y:S02]  /*02a0*/  USHF.L.U32 UR6, UR6, 0x1, URZ ;  /* 0x0000000106067899 */ /* 0x000fe4000800063f */
[----:B0-----:R-:W-:Y:S02]  /*02b0*/  ULEA UR9, UR9, UR4, 0x18 ;  /* 0x0000000409097291 */ /* 0x001fe4000f8ec03f */
[----:B------:R-:W-:-:S04]  /*02c0*/  UIADD3 UR4, -UR5, 0x100000, URZ ;  /* 0x0010000005047890 */ /* 0x000fc8000fffe13f */
[----:B------:R-:W-:Y:S02]  /*02d0*/  USHF.L.U32 UR5, UR4, 0xb, URZ ;  /* 0x0000000b04057899 */ /* 0x000fe4000800063f */
[----:B------:R-:W-:Y:S01]  /*02e0*/  USHF.L.U32 UR4, UR4, 0x1, URZ ;  /* 0x0000000104047899 */ /* 0x000fe2000800063f */
[----:B------:R-:W0:Y:S11]  /*02f0*/  FENCE.VIEW.ASYNC.S ;  /* 0x00000000000073c6 */ /* 0x000e360000000000 */
[----:B0-----:R0:W1:Y:S01]  /*0300*/  SYNCS.EXCH.64 URZ, [UR9], UR4 ;  /* 0x00000004093f75b2 */ /* 0x0010620008000100 */
[----:B------:R0:W2:Y:S01]  /*0310*/  SYNCS.EXCH.64 URZ, [UR9+0x20], UR6 ;  /* 0x00002006093f75b2 */ /* 0x0000a20008000100 */
[----:B------:R0:W3:Y:S01]  /*0320*/  SYNCS.EXCH.64 URZ, [UR9+0x8], UR4 ;  /* 0x00000804093f75b2 */ /* 0x0000e20008000100 */
[----:B------:R0:W4:Y:S01]  /*0330*/  SYNCS.EXCH.64 URZ, [UR9+0x28], UR6 ;  /* 0x00002806093f75b2 */ /* 0x0001220008000100 */
[----:B------:R0:W0:Y:S01]  /*0340*/  SYNCS.EXCH.64 URZ, [UR9+0x10], UR4 ;  /* 0x00001004093f75b2 */ /* 0x0000220008000100 */
[----:B------:R0:W0:Y:S01]  /*0350*/  SYNCS.EXCH.64 URZ, [UR9+0x30], UR6 ;  /* 0x00003006093f75b2 */ /* 0x0000220008000100 */
[----:B------:R0:W0:Y:S01]  /*0360*/  SYNCS.EXCH.64 URZ, [UR9+0x18], UR4 ;  /* 0x00001804093f75b2 */ /* 0x0000220008000100 */
[----:B------:R0:W0:Y:S01]  /*0370*/  SYNCS.EXCH.64 URZ, [UR9+0x38], UR6 ;  /* 0x00003806093f75b2 */ /* 0x0000220008000100 */
[----:B------:R-:W-:Y:S01]  /*0380*/  NOP ;  /* 0x0000000000007918 */ /* 0x000fe20000000000 */
.L_x_2:
[----:B------:R-:W5:Y:S01]  /*0390*/  SHFL.IDX PT, R5, R0, RZ, 0x1f ;  /* 0x00001fff00057589 */ /* 0x000f6200000e0000 */
[----:B------:R-:W-:Y:S01]  /*03a0*/  ELECT P0, URZ, PT ;  /* 0x00000000003f782f */ /* 0x000fe20003800000 */
[----:B------:R-:W-:Y:S01]  /*03b0*/  NOP ;  /* 0x0000000000007918 */ /* 0x000fe20000000000 */
[----:B------:R-:W-:Y:S01]  /*03c0*/  ELECT P1, URZ, PT ;  /* 0x00000000003f782f */ /* 0x000fe20003820000 */
[----:B------:R-:W1:Y:S01]  /*03d0*/  SHFL.IDX PT, R3, R0, RZ, 0x1f ;  /* 0x00001fff00037589 */ /* 0x000e6200000e0000 */
[----:B0-----:R-:W-:Y:S01]  /*03e0*/  UMOV UR4, 0x20 ;  /* 0x0000002000047882 */ /* 0x001fe20000000000 */
[----:B------:R-:W-:Y:S01]  /*03f0*/  UMOV UR12, 0x80 ;  /* 0x00000080000c7882 */ /* 0x000fe20000000000 */
[----:B------:R-:W-:Y:S01]  /*0400*/  NOP ;  /* 0x0000000000007918 */ /* 0x000fe20000000000 */
[----:B------:R-:W0:Y:S01]  /*0410*/  SHFL.IDX PT, R2, R2, RZ, 0x1f ;  /* 0x00001fff02027589 */ /* 0x000e2200000e0000 */
[----:B------:R-:W-:Y:S01]  /*0420*/  ULDC.64 UR54, c[0x0][0x208] ;  /* 0x0000820000367ab9 */ /* 0x000fe20000000a00 */
[----:B-----5:R-:W-:-:S02]  /*0430*/  ISETP.NE.OR P0, PT, R5, RZ, !P0 ;  /* 0x000000ff0500720c */ /* 0x020fc40004705670 */
[----:B-1----:R-:W-:Y:S02]  /*0440*/  ISETP.NE.OR P1, PT, R3, RZ, !P1 ;  /* 0x000000ff0300720c */ /* 0x002fe40004f25670 */
[----:B------:R-:W-:-:S04]  /*0450*/  SHF.R.S32.HI R3, RZ, 0x1f, R4 ;  /* 0x0000001fff037819 */ /* 0x000fc80000011404 */
[----:B------:R-:W-:-:S05]  /*0460*/  LEA.HI R3, R3, R4, RZ, 0x7 ;  /* 0x0000000403037211 */ /* 0x000fca00078f38ff */
[----:B------:R-:W-:Y:S01]  /*0470*/  VOTEU.ALL UP0, P0 ;  /* 0x00000000003f7886 */ /* 0x000fe20000000000 */
[----:B------:R-:W-:Y:S01]  /*0480*/  LOP3.LUT R3, R3, 0xffffff80, RZ, 0xc0, !PT ;  /* 0xffffff8003037812 */ /* 0x000fe200078ec0ff */
[----:B------:R-:W-:-:S03]  /*0490*/  VOTEU.ALL UP1, P1 ;  /* 0x00000000003f7886 */ /* 0x000fc60000820000 */
[----:B------:R-:W1:Y:S01]  /*04a0*/  @!UP0 S2UR UR7, SR_CgaCtaId ;  /* 0x00000000000789c3 */ /* 0x000e620000008800 */
[----:B------:R-:W-:Y:S01]  /*04b0*/  @!UP0 UMOV UR6, 0x400 ;  /* 0x0000040000068882 */ /* 0x000fe20000000000 */
[----:B------:R-:W-:-:S04]  /*04c0*/  @!UP0 UIADD3 UR4, -UR4, 0x100000, URZ ;  /* 0x0010000004048890 */ /* 0x000fc8000fffe13f */
[----:B------:R-:W-:Y:S02]  /*04d0*/  @!UP0 USHF.L.U32 UR5, UR4, 0xb, URZ ;  /* 0x0000000b04058899 */ /* 0x000fe4000800063f */
[----:B------:R-:W-:Y:S01]  /*04e0*/  @!UP0 USHF.L.U32 UR4, UR4, 0x1, URZ ;  /* 0x0000000104048899 */ /* 0x000fe2000800063f */
[----:B------:R-:W-:Y:S01]  /*04f0*/  IMAD.IADD R3, R4, 0x1, -R3 ;  /* 0x0000000104037824 */ /* 0x000fe200078e0a03 */
[----:B------:R-:W-:Y:S01]  /*0500*/  @!UP1 UMOV UR10, 0x400 ;  /* 0x00000400000a9882 */ /* 0x000fe20000000000 */
[----:B------:R-:W-:Y:S01]  /*0510*/  VOTEU.ALL UP2, P1 ;  /* 0x00000000003f7886 */ /* 0x000fe20000840000 */
[----:B------:R-:W-:Y:S01]  /*0520*/  VOTEU.ALL UP3, P1 ;  /* 0x00000000003f7886 */ /* 0x000fe20000860000 */
[----:B------:R-:W-:Y:S01]  /*0530*/  VOTEU.ALL UP4, P1 ;  /* 0x00000000003f7886 */ /* 0x000fe20000880000 */
[----:B------:R-:W5:Y:S01]  /*0540*/  @!UP1 S2UR UR11, SR_CgaCtaId ;  /* 0x00000000000b99c3 */ /* 0x000f620000008800 */
[----:B------:R-:W-:Y:S01]  /*0550*/  VOTEU.ALL UP5, P1 ;  /* 0x00000000003f7886 */ /* 0x000fe200008a0000 */
[----:B------:R-:W-:Y:S01]  /*0560*/  ISETP.NE.AND P1, PT, RZ, UR16, PT ;  /* 0x00000010ff007c0c */ /* 0x000fe2000bf25270 */
[----:B-1----:R-:W-:-:S02]  /*0570*/  @!UP0 ULEA UR9, UR7, UR6, 0x18 ;  /* 0x0000000607098291 */ /* 0x002fc4000f8ec03f */
[----:B------:R-:W-:-:S04]  /*0580*/  @!UP1 UIADD3 UR6, -UR12, 0x100000, URZ ;  /* 0x001000000c069890 */ /* 0x000fc8000fffe13f */
[----:B------:R-:W-:Y:S02]  /*0590*/  @!UP1 USHF.L.U32 UR7, UR6, 0xb, URZ ;  /* 0x0000000b06079899 */ /* 0x000fe4000800063f */
[----:B------:R-:W-:Y:S01]  /*05a0*/  @!UP1 USHF.L.U32 UR6, UR6, 0x1, URZ ;  /* 0x0000000106069899 */ /* 0x000fe2000800063f */
[----:B------:R-:W-:Y:S01]  /*05b0*/  VOTEU.ALL UP0, P0 ;  /* 0x00000000003f7886 */ /* 0x000fe20000000000 */
[----:B-----5:R-:W-:Y:S01]  /*05c0*/  @!UP1 ULEA UR10, UR11, UR10, 0x18 ;  /* 0x0000000a0b0a9291 */ /* 0x020fe2000f8ec03f */
[----:B------:R-:W-:Y:S01]  /*05d0*/  VOTEU.ALL UP1, P0 ;  /* 0x00000000003f7886 */ /* 0x000fe20000020000 */
[----:B------:R-:W1:Y:S02]  /*05e0*/  FENCE.VIEW.ASYNC.S ;  /* 0x00000000000073c6 */ /* 0x000e640000000000 */
[----:B-1----:R-:W2:Y:S02]  /*05f0*/  @!UP0 SYNCS.EXCH.64 URZ, [UR9+0x70], UR4 ;  /* 0x00007004093f85b2 */ /* 0x002ea40008000100 */
[----:B------:R1:W2:Y:S01]  /*0600*/  @!UP1 SYNCS.EXCH.64 URZ, [UR9+0x78], UR4 ;  /* 0x00007804093f95b2 */ /* 0x0002a20008000100 */
[----:B------:R-:W-:Y:S01]  /*0610*/  NOP ;  /* 0x0000000000007918 */ /* 0x000fe20000000000 */
[----:B-1----:R-:W-:Y:S01]  /*0620*/  ULDC.64 UR4, c[0x0][0x598] ;  /* 0x0001660000047ab9 */ /* 0x002fe20000000a00 */
[----:B0-----:R-:W-:-:S02]  /*0630*/  R2UR UR9, R2 ;  /* 0x00000000020972ca */ /* 0x001fc400000e0000 */
[----:B------:R-:W-:Y:S01]  /*0640*/  ISETP.NE.U32.AND P0, PT, RZ, UR4, PT ;  /* 0x00000004ff007c0c */ /* 0x000fe2000bf05070 */
[----:B------:R0:W2:Y:S03]  /*0650*/  @!UP2 SYNCS.EXCH.64 URZ, [UR10+0x50], UR6 ;  /* 0x000050060a3fa5b2 */ /* 0x0000a60008000100 */
[----:B------:R-:W-:Y:S01]  /*0660*/  ISETP.NE.AND.EX P0, PT, RZ, UR5, PT, P0 ;  /* 0x00000005ff007c0c */ /* 0x000fe2000bf05300 */
[----:B------:R0:W2:Y:S01]  /*0670*/  @!UP3 SYNCS.EXCH.64 URZ, [UR10+0x58], UR6 ;  /* 0x000058060a3fb5b2 */ /* 0x0000a20008000100 */
[----:B------:R0:W2:Y:S01]  /*0680*/  @!UP4 SYNCS.EXCH.64 URZ, [UR10+0x60], UR6 ;  /* 0x000060060a3fc5b2 */ /* 0x0000a20008000100 */
[----:B------:R0:W2:Y:S01]  /*0690*/  @!UP5 SYNCS.EXCH.64 URZ, [UR10+0x68], UR6 ;  /* 0x000068060a3fd5b2 */ /* 0x0000a20008000100 */
[----:B------:R-:W-:Y:S01]  /*06a0*/  NOP ;  /* 0x0000000000007918 */ /* 0x000fe20000000000 */
[----:B--234-:R-:W-:Y:S08]  /*06b0*/  BAR.SYNC.DEFER_BLOCKING 0x0 ;  /* 0x0000000000007b1d */ /* 0x01cff00000010000 */
[----:B0-----:R-:W-:Y:S05]  /*06c0*/  @!P0 BRA `(.L_x_3) ;  /* 0x00000000001c8947 */ /* 0x001fea0003800000 */
[----:B------:R-:W0:Y:S02]  /*06d0*/  LDC.64 R6, c[0x0][0x598] ;  /* 0x00016600ff067b82 */ /* 0x000e240000000a00 */
[----:B0-----:R-:W2:Y:S02]  /*06e0*/  LDG.E.64 R6, desc[UR54][R6.64] ;  /* 0x0000003606067981 */ /* 0x001ea4000c1e1b00 */
[----:B--2---:R-:W-:-:S04]  /*06f0*/  ISETP.NE.U32.AND P0, PT, R6, RZ, PT ;  /* 0x000000ff0600720c */ /* 0x004fc80003f05070 */
[----:B------:R-:W-:-:S13]  /*0700*/  ISETP.NE.AND.EX P0, PT, R7, RZ, PT, P0 ;  /* 0x000000ff0700720c */ /* 0x000fda0003f05300 */
[----:B------:R-:W-:Y:S05]  /*0710*/  @!P0 BRA `(.L_x_3) ;  /* 0x0000000000088947 */ /* 0x000fea0003800000 */
[----:B------:R1:W5:Y:S01]  /*0720*/  LD.E R23, desc[UR54][R6.64] ;  /* 0x0000003606177980 */ /* 0x000362000c101900 */
[----:B------:R-:W-:Y:S05]  /*0730*/  BRA `(.L_x_4) ;  /* 0x0000000000247947 */ /* 0x000fea0003800000 */
.L_x_3:
[----:B------:R-:W-:Y:S02]  /*0740*/  ULDC.64 UR4, c[0x0][0x588] ;  /* 0x0001620000047ab9 */ /* 0x000fe40000000a00 */
[----:B------:R-:W-:-:S04]  /*0750*/  ISETP.NE.U32.AND P0, PT, RZ, UR4, PT ;  /* 0x00000004ff007c0c */ /* 0x000fc8000bf05070 */
[----:B------:R-:W-:-:S13]  /*0760*/  ISETP.NE.AND.EX P0, PT, RZ, UR5, PT, P0 ;  /* 0x00000005ff007c0c */ /* 0x000fda000bf05300 */
[----:B------:R-:W-:Y:S05]  /*0770*/  @!P0 BRA `(.L_x_5) ;  /* 0x00000000000c8947 */ /* 0x000fea0003800000 */
[----:B------:R-:W0:Y:S02]  /*0780*/  LDC.64 R6, c[0x0][0x588] ;  /* 0x00016200ff067b82 */ /* 0x000e240000000a00 */
[----:B0-----:R0:W5:Y:S01]  /*0790*/  LDG.E R23, desc[UR54][R6.64] ;  /* 0x0000003606177981 */ /* 0x001162000c1e1900 */
[----:B------:R-:W-:Y:S05]  /*07a0*/  BRA `(.L_x_4) ;  /* 0x0000000000087947 */ /* 0x000fea0003800000 */
.L_x_5:
[----:B------:R-:W-:Y:S02]  /*07b0*/  ULDC UR4, c[0x0][0x580] ;  /* 0x0001600000047ab9 */ /* 0x000fe40000000800 */
[----:B------:R-:W-:-:S07]  /*07c0*/  IMAD.U32 R23, RZ, RZ, UR4 ;  /* 0x00000004ff177e24 */ /* 0x000fce000f8e00ff */
.L_x_4:
[----:B------:R-:W-:Y:S02]  /*07d0*/  ULDC.64 UR4, c[0x0][0x5a0] ;  /* 0x0001680000047ab9 */ /* 0x000fe40000000a00 */
[----:B------:R-:W-:-:S04]  /*07e0*/  ISETP.NE.U32.AND P0, PT, RZ, UR4, PT ;  /* 0x00000004ff007c0c */ /* 0x000fc8000bf05070 */
[----:B------:R-:W-:-:S13]  /*07f0*/  ISETP.NE.AND.EX P0, PT, RZ, UR5, PT, P0 ;  /* 0x00000005ff007c0c */ /* 0x000fda000bf05300 */
[----:B------:R-:W-:Y:S05]  /*0800*/  @!P0 BRA `(.L_x_6) ;  /* 0x00000000001c8947 */ /* 0x000fea0003800000 */
[----:B01----:R-:W0:Y:S02]  /*0810*/  LDC.64 R6, c[0x0][0x5a0] ;  /* 0x00016800ff067b82 */ /* 0x003e240000000a00 */
[----:B0-----:R-:W2:Y:S02]  /*0820*/  LDG.E.64 R6, desc[UR54][R6.64] ;  /* 0x0000003606067981 */ /* 0x001ea4000c1e1b00 */
[----:B--2---:R-:W-:-:S04]  /*0830*/  ISETP.NE.U32.AND P0, PT, R6, RZ, PT ;  /* 0x000000ff0600720c */ /* 0x004fc80003f05070 */
[----:B------:R-:W-:-:S13]  /*0840*/  ISETP.NE.AND.EX P0, PT, R7, RZ, PT, P0 ;  /* 0x000000ff0700720c */ /* 0x000fda0003f05300 */
[----:B------:R-:W-:Y:S05]  /*0850*/  @!P0 BRA `(.L_x_6) ;  /* 0x0000000000088947 */ /* 0x000fea0003800000 */
[----:B------:R3:W5:Y:S01]  /*0860*/  LD.E R22, desc[UR54][R6.64] ;  /* 0x0000003606167980 */ /* 0x000762000c101900 */
[----:B------:R-:W-:Y:S05]  /*0870*/  BRA `(.L_x_7) ;  /* 0x0000000000247947 */ /* 0x000fea0003800000 */
.L_x_6:
[----:B------:R-:W-:Y:S02]  /*0880*/  ULDC.64 UR4, c[0x0][0x590] ;  /* 0x0001640000047ab9 */ /* 0x000fe40000000a00 */
[----:B------:R-:W-:-:S04]  /*0890*/  ISETP.NE.U32.AND P0, PT, RZ, UR4, PT ;  /* 0x00000004ff007c0c */ /* 0x000fc8000bf05070 */
[----:B------:R-:W-:-:S13]  /*08a0*/  ISETP.NE.AND.EX P0, PT, RZ, UR5, PT, P0 ;  /* 0x00000005ff007c0c */ /* 0x000fda000bf05300 */
[----:B------:R-:W-:Y:S05]  /*08b0*/  @!P0 BRA `(.L_x_8) ;  /* 0x00000000000c8947 */ /* 0x000fea0003800000 */
[----:B01----:R-:W0:Y:S02]  /*08c0*/  LDC.64 R6, c[0x0][0x590] ;  /* 0x00016400ff067b82 */ /* 0x003e240000000a00 */
[----:B0-----:R2:W5:Y:S01]  /*08d0*/  LDG.E R22, desc[UR54][R6.64] ;  /* 0x0000003606167981 */ /* 0x001562000c1e1900 */
[----:B------:R-:W-:Y:S05]  /*08e0*/  BRA `(.L_x_7) ;  /* 0x0000000000087947 */ /* 0x000fea0003800000 */
.L_x_8:
[----:B------:R-:W-:Y:S02]  /*08f0*/  ULDC UR4, c[0x0][0x584] ;  /* 0x0001610000047ab9 */ /* 0x000fe40000000800 */
[----:B------:R-:W-:-:S07]  /*0900*/  IMAD.U32 R22, RZ, RZ, UR4 ;  /* 0x00000004ff167e24 */ /* 0x000fce000f8e00ff */
.L_x_7:
[----:B------:R-:W4:Y:S01]  /*0910*/  S2UR UR11, SR_CTAID.Y ;  /* 0x00000000000b79c3 */ /* 0x000f220000002600 */
[----:B------:R-:W-:Y:S01]  /*0920*/  ULDC UR5, c[0x0][0x65c] ;  /* 0x0001970000057ab9 */ /* 0x000fe20000000800 */
[----:B------:R-:W-:Y:S01]  /*0930*/  UISETP.NE.AND UP0, UPT, UR16, 0x2, UPT ;  /* 0x000000021000788c */ /* 0x000fe2000bf05270 */
[----:B------:R-:W-:Y:S01]  /*0940*/  IMAD.MOV.U32 R18, RZ, RZ, -0x1 ;  /* 0xffffffffff127424 */ /* 0x000fe200078e00ff */
[----:B------:R-:W-:Y:S01]  /*0950*/  UISETP.NE.AND UP2, UPT, UR5, 0x1, UPT ;  /* 0x000000010500788c */ /* 0x000fe2000bf45270 */
[----:B------:R-:W-:Y:S01]  /*0960*/  MOV R2, 0xffffffff ;  /* 0xffffffff00027802 */ /* 0x000fe20000000f00 */
[----:B------:R-:W-:Y:S02]  /*0970*/  IMAD.MOV.U32 R19, RZ, RZ, -0x1 ;  /* 0xffffffffff137424 */ /* 0x000fe400078e00ff */
[----:B------:R-:W4:Y:S01]  /*0980*/  S2UR UR4, SR_CTAID.X ;  /* 0x00000000000479c3 */ /* 0x000f220000002500 */
[----:B------:R-:W-:-:S06]  /*0990*/  UP2UR UR38, UPR, URZ, 0x4 ;  /* 0x000000043f267883 */ /* 0x000fcc0008000000 */
[----:B------:R-:W-:Y:S01]  /*09a0*/  @UP2 ULDC UR14, c[0x0][0x10] ;  /* 0x00000400000e2ab9 */ /* 0x000fe20000000800 */
[----:B------:R-:W-:Y:S01]  /*09b0*/  @UP2 UMOV UR7, URZ ;  /* 0x0000003f00072c82 */ /* 0x000fe20008000000 */
[----:B------:R-:W-:Y:S01]  /*09c0*/  @UP2 UMOV UR5, URZ ;  /* 0x0000003f00052c82 */ /* 0x000fe20008000000 */
[----:B0123--:R-:W0:Y:S01]  /*09d0*/  LDC.64 R6, c[0x0][0x650] ;  /* 0x00019400ff067b82 */ /* 0x00fe220000000a00 */
[----:B----4-:R-:W-:Y:S02]  /*09e0*/  @UP2 UMOV UR10, UR11 ;  /* 0x0000000b000a2c82 */ /* 0x010fe40008000000 */
[----:B------:R-:W-:Y:S01]  /*09f0*/  @UP2 UMOV UR6, UR10 ;  /* 0x0000000a00062c82 */ /* 0x000fe20008000000 */
[----:B------:R-:W-:Y:S01]  /*0a00*/  @!UP2 UMOV UR10, UR11 ;  /* 0x0000000b000aac82 */ /* 0x000fe20008000000 */
[----:B------:R-:W-:-:S03]  /*0a10*/  @UP2 UIMAD.WIDE.U32 UR14, UR4, UR14, UR6 ;  /* 0x0000000e040e22a5 */ /* 0x000fc6000f8e0006 */
[----:B------:R-:W-:Y:S01]  /*0a20*/  @!UP2 ULDC UR6, c[0x0][0xc] ;  /* 0x000003000006aab9 */ /* 0x000fe20000000800 */
[----:B------:R-:W-:Y:S01]  /*0a30*/  @UP2 UIADD3 UR15, UR15, UR5, URZ ;  /* 0x000000050f0f2290 */ /* 0x000fe2000fffe03f */
[----:B------:R-:W-:Y:S02]  /*0a40*/  ULDC UR12, c[0x0][0xc] ;  /* 0x00000300000c7ab9 */ /* 0x000fe40000000800 */
[----:B------:R-:W-:Y:S01]  /*0a50*/  UMOV UR5, URZ ;  /* 0x0000003f00057c82 */ /* 0x000fe20008000000 */
[----:B------:R-:W-:Y:S01]  /*0a60*/  ULDC UR13, c[0x0][0x10] ;  /* 0x00000400000d7ab9 */ /* 0x000fe20000000800 */
[----:B------:R-:W-:Y:S02]  /*0a70*/  @!UP2 UIMAD.WIDE.U32 UR6, UR6, UR10, UR4 ;  /* 0x0000000a0606a2a5 */ /* 0x000fe4000f8e0004 */
[----:B------:R-:W-:Y:S01]  /*0a80*/  UIMAD.WIDE.U32 UR12, UR12, UR13, URZ ;  /* 0x0000000d0c0c72a5 */ /* 0x000fe2000f8e003f */
[----:B------:R-:W-:-:S03]  /*0a90*/  ULDC UR11, c[0x0][0x14] ;  /* 0x00000500000b7ab9 */ /* 0x000fc60000000800 */
[----:B------:R-:W-:Y:S02]  /*0aa0*/  UIMAD.WIDE.U32 UR52, UR12, UR11, URZ ;  /* 0x0000000b0c3472a5 */ /* 0x000fe4000f8e003f */
[----:B------:R-:W-:Y:S01]  /*0ab0*/  UIMAD UR37, UR13, UR11, URZ ;  /* 0x0000000b0d2572a4 */ /* 0x000fe2000f8e023f */
[----:B------:R-:W-:Y:S01]  /*0ac0*/  @!UP2 UMOV UR14, UR6 ;  /* 0x00000006000eac82 */ /* 0x000fe20008000000 */
[----:B------:R-:W-:Y:S02]  /*0ad0*/  @!UP2 UMOV UR15, UR7 ;  /* 0x00000007000fac82 */ /* 0x000fe40008000000 */
[----:B------:R-:W-:Y:S02]  /*0ae0*/  UIADD3 UR37, UR53, UR37, URZ ;  /* 0x0000002535257290 */ /* 0x000fe4000fffe03f */
[----:B------:R-:W-:-:S04]  /*0af0*/  UIADD3 UR6, UP1, UR14, UR52, URZ ;  /* 0x000000340e067290 */ /* 0x000fc8000ff3e03f */
[----:B------:R-:W-:Y:S02]  /*0b00*/  UIADD3.X UR7, UR15, UR37, URZ, UP1, !UPT ;  /* 0x000000250f077290 */ /* 0x000fe40008ffe43f */
[----:B------:R-:W-:Y:S02]  /*0b10*/  USEL UR6, UR6, UR14, !UP0 ;  /* 0x0000000e06067287 */ /* 0x000fe4000c000000 */
[----:B------:R-:W-:-:S04]  /*0b20*/  USEL UR7, UR7, UR15, !UP0 ;  /* 0x0000000f07077287 */ /* 0x000fc8000c000000 */
[----:B0-----:R-:W-:Y:S01]  /*0b30*/  ISETP.LE.U32.AND P0, PT, R6, UR6, PT ;  /* 0x0000000606007c0c */ /* 0x001fe2000bf03070 */
[----:B------:R-:W-:Y:S02]  /*0b40*/  IMAD.U32 R16, RZ, RZ, UR6 ;  /* 0x00000006ff107e24 */ /* 0x000fe4000f8e00ff */
[----:B------:R-:W-:Y:S02]  /*0b50*/  IMAD.U32 R0, RZ, RZ, UR7 ;  /* 0x00000007ff007e24 */ /* 0x000fe4000f8e00ff */
[----:B------:R-:W-:-:S03]  /*0b60*/  IMAD.U32 R17, RZ, RZ, UR7 ;  /* 0x00000007ff117e24 */ /* 0x000fc6000f8e00ff */
[----:B------:R-:W-:Y:S02]  /*0b70*/  ISETP.GE.U32.AND.EX P0, PT, R0, R7, PT, P0 ;  /* 0x000000070000720c */ /* 0x000fe40003f06100 */
[----:B------:R-:W-:-:S11]  /*0b80*/  PRMT R0, RZ, 0x7610, R0 ;  /* 0x00007610ff007816 */ /* 0x000fd60000000000 */
[----:B------:R-:W-:Y:S05]  /*0b90*/  @P0 BRA `(.L_x_9) ;  /* 0x00000004008c0947 */ /* 0x000fea0003800000 */
[----:B------:R-:W-:Y:S01]  /*0ba0*/  I2FP.F32.U32 R0, UR4 ;  /* 0x0000000400007c45 */ /* 0x000fe20008201000 */
[----:B------:R-:W-:Y:S01]  /*0bb0*/  ULDC.64 UR20, c[0x0][0x628] ;  /* 0x00018a0000147ab9 */ /* 0x000fe20000000a00 */
[----:B------:R-:W-:Y:S01]  /*0bc0*/  ULDC UR6, c[0x0][0x150] ;  /* 0x0000540000067ab9 */ /* 0x000fe20000000800 */
[----:B------:R-:W-:Y:S01]  /*0bd0*/  ISETP.NE.U32.AND P0, PT, RZ, UR20, PT ;  /* 0x00000014ff007c0c */ /* 0x000fe2000bf05070 */
[----:B------:R-:W-:Y:S01]  /*0be0*/  ULDC UR17, c[0x0][0x630] ;  /* 0x00018c0000117ab9 */ /* 0x000fe20000000800 */
[----:B------:R-:W-:Y:S01]  /*0bf0*/  FMUL R0, R0, UR6 ;  /* 0x0000000600007c20 */ /* 0x000fe20008400000 */
[----:B------:R-:W-:Y:S01]  /*0c00*/  R2UR UR22, R16 ;  /* 0x00000000101672ca */ /* 0x000fe200000e0000 */
[----:B------:R-:W-:Y:S01]  /*0c10*/  ULDC UR24, c[0x0][0x154] ;  /* 0x0000550000187ab9 */ /* 0x000fe20000000800 */
[----:B------:R-:W-:Y:S01]  /*0c20*/  ISETP.NE.AND.EX P0, PT, RZ, UR21, PT, P0 ;  /* 0x00000015ff007c0c */ /* 0x000fe2000bf05300 */
[----:B------:R0:W1:Y:S01]  /*0c30*/  F2I.U32.TRUNC.NTZ R2, R0 ;  /* 0x0000000000027305 */ /* 0x000062000020f000 */
[----:B------:R-:W-:-:S02]  /*0c40*/  R2UR UR23, R17 ;  /* 0x00000000111772ca */ /* 0x000fc400000e0000 */
[----:B------:R-:W-:Y:S02]  /*0c50*/  R2UR UR6, R16 ;  /* 0x00000000100672ca */ /* 0x000fe400000e0000 */
[----:B------:R-:W-:-:S07]  /*0c60*/  R2UR UR7, R17 ;  /* 0x00000000110772ca */ /* 0x000fce00000e0000 */
[----:B0-----:R-:W-:Y:S08]  /*0c70*/  @!P0 BRA `(.L_x_10) ;  /* 0x0000000000308947 */ /* 0x001ff00003800000 */
[----:B------:R-:W-:Y:S01]  /*0c80*/  R2UR UR6, R16 ;  /* 0x00000000100672ca */ /* 0x000fe200000e0000 */
[----:B------:R-:W-:Y:S01]  /*0c90*/  ULDC UR11, c[0x0][0x634] ;  /* 0x00018d00000b7ab9 */ /* 0x000fe20000000800 */
[----:B------:R-:W-:-:S11]  /*0ca0*/  R2UR UR16, R17 ;  /* 0x00000000111072ca */ /* 0x000fd600000e0000 */
[----:B------:R-:W-:-:S04]  /*0cb0*/  UIADD3 UR11, UP1, UR6, UR11, URZ ;  /* 0x0000000b060b7290 */ /* 0x000fc8000ff3e03f */
[----:B------:R-:W-:-:S04]  /*0cc0*/  UIADD3.X UR16, URZ, UR16, URZ, UP1, !UPT ;  /* 0x000000103f107290 */ /* 0x000fc80008ffe43f */
[----:B------:R-:W-:-:S04]  /*0cd0*/  UIMAD.WIDE.U32 UR6, UR16, UR20, URZ ;  /* 0x00000014100672a5 */ /* 0x000fc8000f8e003f */
[----:B------:R-:W-:Y:S02]  /*0ce0*/  UIMAD.WIDE.U32 UR12, UP1, UR11, UR21, UR6 ;  /* 0x000000150b0c72a5 */ /* 0x000fe4000f820006 */
[----:B------:R-:W-:Y:S02]  /*0cf0*/  UIMAD.WIDE.U32 UR6, UR11, UR20, URZ ;  /* 0x000000140b0672a5 */ /* 0x000fe4000f8e003f */
[----:B------:R-:W-:Y:S02]  /*0d00*/  UIADD3.X UR15, URZ, URZ, URZ, UP1, !UPT ;  /* 0x0000003f3f0f7290 */ /* 0x000fe40008ffe43f */
[----:B------:R-:W-:Y:S01]  /*0d10*/  UIADD3 URZ, UP1, UR7, UR12, URZ ;  /* 0x0000000c073f7290 */ /* 0x000fe2000ff3e03f */
[----:B------:R-:W-:-:S03]  /*0d20*/  UMOV UR14, UR13 ;  /* 0x0000000d000e7c82 */ /* 0x000fc60008000000 */
[----:B------:R-:W-:-:S12]  /*0d30*/  UIMAD.WIDE.U32.X UR6, UR16, UR21, UR14, UP1 ;  /* 0x00000015100672a5 */ /* 0x000fd800088e040e */
.L_x_10:
[----:B------:R-:W-:Y:S01]  /*0d40*/  USHF.R.U64 UR5, UR6, UR17, UR7 ;  /* 0x0000001106057299 */ /* 0x000fe20008001207 */
[----:B------:R-:W-:Y:S01]  /*0d50*/  I2FP.F32.U32 R0, UR10 ;  /* 0x0000000a00007c45 */ /* 0x000fe20008201000 */
[----:B------:R-:W-:Y:S01]  /*0d60*/  USHF.R.U32.HI UR6, URZ, UR17, UR7 ;  /* 0x000000113f067299 */ /* 0x000fe20008011607 */
[----:B-1----:R-:W-:Y:S01]  /*0d70*/  R2UR UR16, R2 ;  /* 0x00000000021072ca */ /* 0x002fe200000e0000 */
[----:B------:R-:W-:Y:S02]  /*0d80*/  UIADD3 UR19, UP1, URZ, -UR5, URZ ;  /* 0x800000053f137290 */ /* 0x000fe4000ff3e03f */
[----:B------:R-:W-:Y:S01]  /*0d90*/  FMUL R0, R0, UR24 ;  /* 0x0000001800007c20 */ /* 0x000fe20008400000 */
[----:B------:R-:W-:Y:S01]  /*0da0*/  ULDC.64 UR12, c[0x0][0x620] ;  /* 0x00018800000c7ab9 */ /* 0x000fe20000000a00 */
[----:B------:R-:W-:Y:S01]  /*0db0*/  UIADD3.X UR6, URZ, ~UR6, URZ, UP1, !UPT ;  /* 0x800000063f067290 */ /* 0x000fe20008ffe43f */
[----:B------:R-:W-:Y:S01]  /*0dc0*/  UMOV UR14, UR22 ;  /* 0x00000016000e7c82 */ /* 0x000fe20008000000 */
[----:B------:R-:W-:-:S02]  /*0dd0*/  UMOV UR15, UR23 ;  /* 0x00000017000f7c82 */ /* 0x000fc40008000000 */
[----:B------:R-:W-:Y:S01]  /*0de0*/  UIMAD UR6, UR6, UR12, URZ ;  /* 0x0000000c060672a4 */ /* 0x000fe2000f8e023f */
[----:B------:R-:W0:Y:S01]  /*0df0*/  F2I.U32.TRUNC.NTZ R0, R0 ;  /* 0x0000000000007305 */ /* 0x000e22000020f000 */
[----:B------:R-:W-:Y:S02]  /*0e00*/  UIMAD.WIDE.U32 UR14, UR19, UR12, UR14 ;  /* 0x0000000c130e72a5 */ /* 0x000fe4000f8e000e */
[----:B------:R-:W-:Y:S01]  /*0e10*/  UIMAD UR19, UR19, UR13, UR6 ;  /* 0x0000000d131372a4 */ /* 0x000fe2000f8e0206 */
[----:B------:R-:W-:Y:S02]  /*0e20*/  ULDC UR25, c[0x0][0x658] ;  /* 0x0001960000197ab9 */ /* 0x000fe40000000800 */
[----:B------:R-:W-:Y:S01]  /*0e30*/  UMOV UR13, 0xffffffff ;  /* 0xffffffff000d7882 */ /* 0x000fe20000000000 */
[----:B------:R-:W-:Y:S01]  /*0e40*/  UIADD3 UR19, UR15, UR19, URZ ;  /* 0x000000130f137290 */ /* 0x000fe2000fffe03f */
[----:B------:R-:W-:Y:S01]  /*0e50*/  ULDC UR21, c[0x0][0x618] ;  /* 0x0001860000157ab9 */ /* 0x000fe20000000800 */
[----:B------:R-:W-:Y:S01]  /*0e60*/  ULDC.64 UR6, c[0x0][0x640] ;  /* 0x0001900000067ab9 */ /* 0x000fe20000000a00 */
[----:B------:R-:W-:Y:S01]  /*0e70*/  USHF.L.U32 UR15, UR13, UR25, URZ ;  /* 0x000000190d0f7299 */ /* 0x000fe2000800063f */
[----:B------:R-:W-:Y:S01]  /*0e80*/  ISETP.NE.U32.AND P0, PT, RZ, UR6, PT ;  /* 0x00000006ff007c0c */ /* 0x000fe2000bf05070 */
[----:B------:R-:W-:-:S02]  /*0e90*/  USHF.R.U64 UR13, UR14, UR21, UR19 ;  /* 0x000000150e0d7299 */ /* 0x000fc40008001213 */
[----:B------:R-:W-:Y:S01]  /*0ea0*/  USHF.R.U32.HI UR14, URZ, UR21, UR19 ;  /* 0x000000153f0e7299 */ /* 0x000fe20008011613 */
[----:B0-----:R-:W-:Y:S01]  /*0eb0*/  R2UR UR20, R0 ;  /* 0x00000000001472ca */ /* 0x001fe200000e0000 */
[----:B------:R-:W-:Y:S01]  /*0ec0*/  ULDC UR23, c[0x0][0x608] ;  /* 0x0001820000177ab9 */ /* 0x000fe20000000800 */
[----:B------:R-:W-:Y:S01]  /*0ed0*/  ISETP.NE.AND.EX P0, PT, RZ, UR7, PT, P0 ;  /* 0x00000007ff007c0c */ /* 0x000fe2000bf05300 */
[----:B------:R-:W-:Y:S02]  /*0ee0*/  USHF.R.U64 UR27, UR13, UR23, UR14 ;  /* 0x000000170d1b7299 */ /* 0x000fe4000800120e */
[----:B------:R-:W-:Y:S01]  /*0ef0*/  USHF.R.U32.HI UR14, URZ, UR23, UR14 ;  /* 0x000000173f0e7299 */ /* 0x000fe2000801160e */
[----:B------:R-:W-:Y:S01]  /*0f00*/  UMOV UR22, 0x1 ;  /* 0x0000000100167882 */ /* 0x000fe20000000000 */
[----:B------:R-:W-:Y:S02]  /*0f10*/  UIADD3 UR16, -UR16, URZ, URZ ;  /* 0x0000003f10107290 */ /* 0x000fe4000fffe13f */
[----:B------:R-:W-:-:S02]  /*0f20*/  USHF.R.U64 UR28, UR27, UR25, UR14 ;  /* 0x000000191b1c7299 */ /* 0x000fc4000800120e */
[----:B------:R-:W-:Y:S01]  /*0f30*/  USHF.L.U32 UR19, UR22, UR25, URZ ;  /* 0x0000001916137299 */ /* 0x000fe2000800063f */
[----:B------:R-:W-:Y:S01]  /*0f40*/  ULDC UR17, c[0x0][0x144] ;  /* 0x0000510000117ab9 */ /* 0x000fe20000000800 */
[----:B------:R-:W-:Y:S01]  /*0f50*/  ULDC UR11, c[0x0][0x600] ;  /* 0x00018000000b7ab9 */ /* 0x000fe20000000800 */
[----:B------:R-:W-:Y:S02]  /*0f60*/  ULOP3.LUT UR22, URZ, UR15, URZ, 0x33, !UPT ;  /* 0x0000000f3f167292 */ /* 0x000fe4000f8e333f */
[----:B------:R-:W-:Y:S02]  /*0f70*/  USHF.R.U32.HI UR15, URZ, UR25, UR14 ;  /* 0x000000193f0f7299 */ /* 0x000fe4000801160e */
[----:B------:R-:W-:Y:S02]  /*0f80*/  UIADD3 UR12, UR11, -0x1, URZ ;  /* 0xffffffff0b0c7890 */ /* 0x000fe4000fffe03f */
[----:B------:R-:W-:Y:S02]  /*0f90*/  UIADD3 UR24, -UR20, URZ, URZ ;  /* 0x0000003f14187290 */ /* 0x000fe4000fffe13f */
[----:B------:R-:W-:Y:S01]  /*0fa0*/  UIMAD UR4, UR17, UR16, UR4 ;  /* 0x00000010110472a4 */ /* 0x000fe2000f8e0204 */
[----:B------:R-:W-:Y:S01]  /*0fb0*/  ULDC UR29, c[0x0][0x148] ;  /* 0x00005200001d7ab9 */ /* 0x000fe20000000800 */
[----:B------:R-:W-:Y:S01]  /*0fc0*/  ULDC UR25, c[0x0][0x648] ;  /* 0x0001920000197ab9 */ /* 0x000fe20000000800 */
[----:B------:R-:W-:Y:S01]  /*0fd0*/  ULDC UR26, c[0x0][0x638] ;  /* 0x00018e00001a7ab9 */ /* 0x000fe20000000800 */
[----:B------:R-:W-:Y:S01]  /*0fe0*/  UMOV UR14, UR28 ;  /* 0x0000001c000e7c82 */ /* 0x000fe20008000000 */
[----:B------:R-:W-:Y:S07]  /*0ff0*/  @!P0 BRA `(.L_x_11) ;  /* 0x0000000000308947 */ /* 0x000fee0003800000 */
[----:B------:R-:W-:Y:S02]  /*1000*/  ULDC UR20, c[0x0][0x64c] ;  /* 0x0001930000147ab9 */ /* 0x000fe40000000800 */
        /* <DEDUP_REMOVED lines=8> */
[----:B------:R-:W-:-:S07]  /*1090*/  UIMAD.WIDE.U32.X UR6, UR23, UR7, UR20, UP1 ;  /* 0x00000007170672a5 */ /* 0x000fce00088e0414 */
[----:B------:R-:W-:Y:S01]  /*10a0*/  UMOV UR14, UR6 ;  /* 0x00000006000e7c82 */ /* 0x000fe20008000000 */
[----:B------:R-:W-:-:S05]  /*10b0*/  UMOV UR15, UR7 ;  /* 0x00000007000f7c82 */ /* 0x000fca0008000000 */
.L_x_11:
[----:B------:R-:W-:Y:S01]  /*10c0*/  UISETP.NE.AND UP1, UPT, UR38, URZ, UPT ;  /* 0x0000003f2600728c */ /* 0x000fe2000bf25270 */
[----:B------:R-:W-:Y:S01]  /*10d0*/  IMAD.MOV.U32 R0, RZ, RZ, 0x1 ;  /* 0x00000001ff007424 */ /* 0x000fe200078e00ff */
[----:B------:R-:W-:Y:S01]  /*10e0*/  USHF.R.U64 UR6, UR14, UR25, UR15 ;  /* 0x000000190e067299 */ /* 0x000fe2000800120f */
[----:B------:R-:W-:Y:S01]  /*10f0*/  IMAD.U32 R19, RZ, RZ, UR5 ;  /* 0x00000005ff137e24 */ /* 0x000fe2000f8e00ff */
[----:B------:R-:W-:Y:S02]  /*1100*/  ULOP3.LUT UR22, UR27, UR22, URZ, 0xc0, !UPT ;  /* 0x000000161b167292 */ /* 0x000fe4000f8ec03f */
[----:B------:R-:W-:Y:S02]  /*1110*/  UIADD3 UR7, -UR6, URZ, URZ ;  /* 0x0000003f06077290 */ /* 0x000fe4000fffe13f */
[----:B------:R-:W-:Y:S02]  /*1120*/  UIMAD UR19, UR19, UR6, UR22 ;  /* 0x00000006131372a4 */ /* 0x000fe4000f8e0216 */
[----:B------:R-:W-:-:S02]  /*1130*/  ULOP3.LUT UR12, UR13, UR12, URZ, 0xc0, !UPT ;  /* 0x0000000c0d0c7292 */ /* 0x000fc4000f8ec03f */
[----:B------:R-:W-:Y:S02]  /*1140*/  @UP1 UIMAD UR4, UR29, UR24, UR10 ;  /* 0x000000181d0412a4 */ /* 0x000fe4000f8e020a */
[----:B------:R-:W-:-:S03]  /*1150*/  UIMAD UR6, UR7, UR26, UR28 ;  /* 0x0000001a070672a4 */ /* 0x000fc6000f8e021c */
[----:B------:R-:W-:Y:S01]  /*1160*/  ULDC UR7, c[0x0][0x610] ;  /* 0x0001840000077ab9 */ /* 0x000fe20000000800 */
[----:B------:R-:W-:Y:S02]  /*1170*/  UIMAD UR6, UR6, UR11, UR12 ;  /* 0x0000000b060672a4 */ /* 0x000fe4000f8e020c */
[----:B------:R-:W-:-:S04]  /*1180*/  UIMAD UR4, UR19, UR7, UR4 ;  /* 0x00000007130472a4 */ /* 0x000fc8000f8e0204 */
[----:B------:R-:W-:Y:S02]  /*1190*/  USEL UR7, UR6, UR4, !UP1 ;  /* 0x0000000406077287 */ /* 0x000fe4000c800000 */
[----:B------:R-:W-:-:S04]  /*11a0*/  USEL UR4, UR4, UR6, !UP1 ;  /* 0x0000000604047287 */ /* 0x000fc8000c800000 */
[----:B------:R-:W-:Y:S02]  /*11b0*/  MOV R2, UR7 ;  /* 0x0000000700027c02 */ /* 0x000fe40008000f00 */
[----:B------:R-:W-:-:S07]  /*11c0*/  IMAD.U32 R18, RZ, RZ, UR4 ;  /* 0x00000004ff127e24 */ /* 0x000fce000f8e00ff */
.L_x_9:
[----:B------:R-:W-:Y:S02]  /*11d0*/  ULDC UR4, c[0x0][0x28c] ;  /* 0x0000a30000047ab9 */ /* 0x000fe40000000800 */
[----:B------:R-:W-:-:S04]  /*11e0*/  UIADD3 UR4, UR4, 0x3f, URZ ;  /* 0x0000003f04047890 */ /* 0x000fc8000fffe03f */
[----:B------:R-:W-:-:S04]  /*11f0*/  USHF.R.S32.HI UR5, URZ, 0x1f, UR4 ;  /* 0x0000001f3f057899 */ /* 0x000fc80008011404 */
[----:B------:R-:W-:-:S04]  /*1200*/  ULEA.HI UR5, UR5, UR4, URZ, 0x6 ;  /* 0x0000000405057291 */ /* 0x000fc8000f8f303f */
[----:B------:R-:W-:Y:S01]  /*1210*/  USHF.R.S32.HI UR39, URZ, 0x6, UR5 ;  /* 0x000000063f277899 */ /* 0x000fe20008011405 */
[----:B------:R-:W-:Y:S11]  /*1220*/  @!P1 BRA `(.L_x_12) ;  /* 0x0000010400709947 */ /* 0x000ff60003800000 */
[----:B------:R-:W-:-:S06]  /*1230*/  UISETP.GT.U32.AND UP1, UPT, UR18, 0x1, UPT ;  /* 0x000000011200788c */ /* 0x000fcc000bf24070 */
[----:B------:R-:W-:-:S13]  /*1240*/  PLOP3.LUT P0, PT, PT, PT, UP1, 0x80, 0x0 ;  /* 0x000000000000781c */ /* 0x000fda0003f0f018 */
[----:B------:R-:W-:Y:S05]  /*1250*/  @P0 EXIT ;  /* 0x000000000000094d */ /* 0x000fea0003800000 */
.L_x_13:
[----:B------:R-:W-:-:S08]  /*1260*/  NOP ;  /* 0x0000000000007918 */ /* 0x000fd00000000000 */
[----:B------:R-:W0:Y:S02]  /*1270*/  USETMAXREG.TRY_ALLOC.CTAPOOL UP1, 0xe8 ;  /* 0x000000e8000079c8 */ /* 0x000e240008020600 */
[----:B0-----:R-:W-:-:S13]  /*1280*/  PLOP3.LUT P0, PT, PT, PT, UP1, 0x80, 0x0 ;  /* 0x000000000000781c */ /* 0x001fda0003f0f018 */
[----:B------:R-:W-:Y:S05]  /*1290*/  @!P0 BRA `(.L_x_13) ;  /* 0xfffffffc00f08947 */ /* 0x000fea000383ffff */
[----:B------:R-:W-:-:S13]  /*12a0*/  LOP3.LUT P0, RZ, R0, 0xff, RZ, 0xc0, !PT ;  /* 0x000000ff00ff7812 */ /* 0x000fda000780c0ff */
[----:B------:R-:W-:Y:S05]  /*12b0*/  @!P0 EXIT ;  /* 0x000000000000894d */ /* 0x000fea0003800000 */
[----:B------:R-:W-:Y:S01]  /*12c0*/  SHF.R.S32.HI R0, RZ, 0x1f, R3 ;  /* 0x0000001fff007819 */ /* 0x000fe20000011403 */
[----:B------:R-:W0:Y:S01]  /*12d0*/  S2UR UR5, SR_CgaCtaId ;  /* 0x00000000000579c3 */ /* 0x000e220000008800 */
[----:B------:R-:W-:Y:S02]  /*12e0*/  USHF.R.U32.HI UR4, URZ, 0x2, UR39 ;  /* 0x000000023f047899 */ /* 0x000fe40008011627 */
[CC--:B------:R-:W-:Y:S01]  /*12f0*/  LEA.HI R4, R0.reuse, R3.reuse, RZ, 0x2 ;  /* 0x0000000300047211 */ /* 0x0c0fe200078f10ff */
[----:B------:R-:W-:Y:S01]  /*1300*/  UIADD3 UR9, UR9, -0x1, URZ ;  /* 0xffffffff09097890 */ /* 0x000fe2000fffe03f */
[----:B------:R-:W-:Y:S01]  /*1310*/  LEA.HI R0, R0, R3, RZ, 0x5 ;  /* 0x0000000300007211 */ /* 0x000fe200078f28ff */
[----:B------:R-:W-:Y:S01]  /*1320*/  ULOP3.LUT UR4, UR4, 0x1, URZ, 0xc0, !UPT ;  /* 0x0000000104047892 */ /* 0x000fe2000f8ec03f */
[--C-:B------:R-:W-:Y:S01]  /*1330*/  SHF.R.S32.HI R216, RZ, 0x2, R4.reuse ;  /* 0x00000002ffd87819 */ /* 0x100fe20000011404 */
[----:B------:R-:W-:Y:S01]  /*1340*/  ULOP3.LUT UR42, UR39, 0x3, URZ, 0xc0, !UPT ;  /* 0x00000003272a7892 */ /* 0x000fe2000f8ec03f */
[----:B------:R-:W-:Y:S01]  /*1350*/  SHF.R.S32.HI R5, RZ, 0x1f, R4 ;  /* 0x0000001fff057819 */ /* 0x000fe20000011404 */
[----:B------:R-:W-:Y:S01]  /*1360*/  UMOV UR41, 0x400 ;  /* 0x0000040000297882 */ /* 0x000fe20000000000 */
[----:B------:R-:W-:Y:S01]  /*1370*/  UISETP.LT.AND UP1, UPT, UR39, 0x1, UPT ;  /* 0x000000012700788c */ /* 0x000fe2000bf21270 */
[----:B------:R-:W-:Y:S01]  /*1380*/  LOP3.LUT R4, R4, 0xfffffffc, RZ, 0xc0, !PT ;  /* 0xfffffffc04047812 */ /* 0x000fe200078ec0ff */
[----:B------:R-:W-:Y:S01]  /*1390*/  USHF.L.U32 UR50, UR9, 0x3, URZ ;  /* 0x0000000309327899 */ /* 0x000fe2000800063f */
[----:B------:R-:W-:Y:S01]  /*13a0*/  LEA.HI R5, R5, R216, RZ, 0x3 ;  /* 0x000000d805057211 */ /* 0x000fe200078f18ff */
[----:B------:R-:W-:-:S02]  /*13b0*/  USEL UR42, UR42, URZ, !UP0 ;  /* 0x0000003f2a2a7287 */ /* 0x000fc4000c000000 */
[----:B------:R-:W-:Y:S01]  /*13c0*/  UISETP.EQ.U32.AND UP0, UPT, UR4, 0x1, !UP0 ;  /* 0x000000010400788c */ /* 0x000fe2000c702070 */
[----:B------:R-:W-:Y:S01]  /*13d0*/  LOP3.LUT R5, R5, 0xfffffff8, RZ, 0xc0, !PT ;  /* 0xfffffff805057812 */ /* 0x000fe200078ec0ff */
[----:B------:R-:W-:Y:S01]  /*13e0*/  USEL UR43, UR39, 0x1, UP1 ;  /* 0x00000001272b7887 */ /* 0x000fe20008800000 */
[----:B------:R-:W-:Y:S01]  /*13f0*/  IMAD.IADD R219, R3, 0x1, -R4 ;  /* 0x0000000103db7824 */ /* 0x000fe200078e0a04 */
[----:B------:R-:W-:Y:S01]  /*1400*/  ULDC UR4, c[0x0][0x284] ;  /* 0x0000a10000047ab9 */ /* 0x000fe20000000800 */
[----:B------:R-:W-:Y:S01]  /*1410*/  UISETP.NE.AND UP1, UPT, UR9, URZ, UPT ;  /* 0x0000003f0900728c */ /* 0x000fe2000bf25270 */
[----:B------:R-:W-:Y:S01]  /*1420*/  IMAD.IADD R216, R216, 0x1, -R5 ;  /* 0x00000001d8d87824 */ /* 0x000fe200078e0a05 */
[----:B------:R-:W-:Y:S01]  /*1430*/  SHF.R.S32.HI R5, RZ, 0x5, R0 ;  /* 0x00000005ff057819 */ /* 0x000fe20000011400 */
[----:B0-----:R-:W-:Y:S02]  /*1440*/  ULEA UR41, UR5, UR41, 0x18 ;  /* 0x0000002905297291 */ /* 0x001fe4000f8ec03f */
[----:B------:R-:W-:Y:S01]  /*1450*/  ULOP3.LUT UR47, UR50, 0x8, URZ, 0xc0, !UPT ;  /* 0x00000008322f7892 */ /* 0x000fe2000f8ec03f */
[--C-:B------:R-:W-:Y:S01]  /*1460*/  SHF.R.S32.HI R217, RZ, 0x1f, R216.reuse ;  /* 0x0000001fffd97819 */ /* 0x100fe200000114d8 */
[----:B------:R-:W-:Y:S01]  /*1470*/  IMAD R218, R5, -0x10, -R216 ;  /* 0xfffffff005da7824 */ /* 0x000fe200078e0ad8 */
[----:B------:R-:W-:-:S02]  /*1480*/  UIADD3 UR49, UR41, 0x50, URZ ;  /* 0x0000005029317890 */ /* 0x000fc4000fffe03f */
[----:B------:R-:W-:Y:S01]  /*1490*/  USHF.L.U32 UR40, UR39, 0x1, URZ ;  /* 0x0000000127287899 */ /* 0x000fe2000800063f */
[----:B------:R-:W-:Y:S01]  /*14a0*/  IMAD.WIDE R216, R5, 0x10, R216 ;  /* 0x0000001005d87825 */ /* 0x000fe200078e02d8 */
[----:B------:R-:W-:Y:S02]  /*14b0*/  UIADD3 UR43, -UR43, UR39, URZ ;  /* 0x000000272b2b7290 */ /* 0x000fe4000fffe13f */
[----:B------:R-:W-:Y:S01]  /*14c0*/  ULOP3.LUT UR44, UR50, 0x8, URZ, 0xc, !UPT ;  /* 0x00000008322c7892 */ /* 0x000fe2000f8e0c3f */
[----:B------:R-:W-:Y:S01]  /*14d0*/  VIADD R218, R218, UR4 ;  /* 0x00000004dada7c36 */ /* 0x000fe20008000000 */
[----:B------:R-:W-:Y:S02]  /*14e0*/  USEL UR45, URZ, 0x1, UP1 ;  /* 0x000000013f2d7887 */ /* 0x000fe40008800000 */
[----:B------:R-:W-:Y:S02]  /*14f0*/  UIADD3 UR46, UR50, UR49, URZ ;  /* 0x00000031322e7290 */ /* 0x000fe4000fffe03f */
[----:B------:R-:W-:-:S02]  /*1500*/  ULOP3.LUT UR47, UR47, 0x18, URZ, 0x3c, !UPT ;  /* 0x000000182f2f7892 */ /* 0x000fc4000f8e3c3f */
[----:B------:R-:W-:-:S12]  /*1510*/  USEL UR48, URZ, 0x1, !UP0 ;  /* 0x000000013f307887 */ /* 0x000fd8000c000000 */
.L_x_417:
[----:B------:R-:W-:Y:S01]  /*1520*/  IMAD.U32 R3, RZ, RZ, UR45 ;  /* 0x0000002dff037e24 */ /* 0x000fe2000f8e00ff */
[----:B0-2---:R-:W-:Y:S01]  /*1530*/  MOV R220, UR49 ;  /* 0x0000003100dc7c02 */ /* 0x005fe20008000f00 */
[----:B------:R-:W-:Y:S02]  /*1540*/  ULDC UR4, c[0x0][0x28c] ;  /* 0x0000a30000047ab9 */ /* 0x000fe40000000800 */
[----:B------:R-:W-:Y:S02]  /*1550*/  ISETP.LT.AND P1, PT, RZ, UR4, PT ;  /* 0x00000004ff007c0c */ /* 0x000fe4000bf21270 */
[----:B------:R-:W-:-:S04]  /*1560*/  SHF.L.U32 R3, R3, 0x1f, RZ ;  /* 0x0000001f03037819 */ /* 0x000fc800000006ff */
[----:B------:R-:W0:Y:S02]  /*1570*/  SYNCS.PHASECHK.TRANS64.TRYWAIT P0, [R220+UR50], R3 ;  /* 0x00000003dc0075a7 */ /* 0x000e240008000172 */
[----:B0--34-:R-:W-:Y:S05]  /*1580*/  @!P0 BRA `(.L_x_14) ;  /* 0x00000110008c8947 */ /* 0x019fea0003800000 */
.L_x_439:
[----:B------:R-:W-:Y:S05]  /*1590*/  @P1 BRA `(.L_x_15) ;  /* 0x0000000000401947 */ /* 0x000fea0003800000 */
[----:B0-----:R-:W-:Y:S01]  /*15a0*/  MOV R0, 0x0 ;  /* 0x0000000000007802 */ /* 0x001fe20000000f00 */
[----:B------:R-:W-:Y:S01]  /*15b0*/  ULDC.64 UR4, c[0x4][0x68] ;  /* 0x01001a0000047ab9 */ /* 0x000fe20000000a00 */
[----:B------:R-:W-:Y:S01]  /*15c0*/  ULDC.64 UR6, c[0x4][0x8] ;  /* 0x0100020000067ab9 */ /* 0x000fe20000000a00 */
[----:B------:R-:W-:Y:S01]  /*15d0*/  IMAD.U32 R4, RZ, RZ, UR4 ;  /* 0x00000004ff047e24 */ /* 0x000fe2000f8e00ff */
[----:B------:R0:W1:Y:S01]  /*15e0*/  LDC.64 R14, c[0x4][R0] ;  /* 0x01000000000e7b82 */ /* 0x0000620000000a00 */
[----:B------:R-:W-:Y:S01]  /*15f0*/  IMAD.U32 R5, RZ, RZ, UR5 ;  /* 0x00000005ff057e24 */ /* 0x000fe2000f8e00ff */
[----:B------:R-:W-:Y:S01]  /*1600*/  ULDC.64 UR4, c[0x4][0x70] ;  /* 0x01001c0000047ab9 */ /* 0x000fe20000000a00 */
[----:B------:R-:W-:Y:S01]  /*1610*/  IMAD.U32 R10, RZ, RZ, UR6 ;  /* 0x00000006ff0a7e24 */ /* 0x000fe2000f8e00ff */
[----:B------:R-:W-:Y:S01]  /*1620*/  MOV R11, UR7 ;  /* 0x00000007000b7c02 */ /* 0x000fe20008000f00 */
[----:B------:R-:W-:Y:S02]  /*1630*/  IMAD.U32 R6, RZ, RZ, UR4 ;  /* 0x00000004ff067e24 */ /* 0x000fe4000f8e00ff */
[----:B------:R-:W-:-:S02]  /*1640*/  IMAD.U32 R7, RZ, RZ, UR5 ;  /* 0x00000005ff077e24 */ /* 0x000fc4000f8e00ff */
[----:B------:R-:W-:Y:S02]  /*1650*/  IMAD.MOV.U32 R8, RZ, RZ, 0x1e1 ;  /* 0x000001e1ff087424 */ /* 0x000fe400078e00ff */
[----:B------:R-:W-:Y:S02]  /*1660*/  IMAD.MOV.U32 R12, RZ, RZ, 0x1 ;  /* 0x00000001ff0c7424 */ /* 0x000fe400078e00ff */
[----:B0-----:R-:W-:-:S07]  /*1670*/  IMAD.MOV.U32 R13, RZ, RZ, RZ ;  /* 0x000000ffff0d7224 */ /* 0x001fce00078e00ff */
[----:B------:R-:W-:-:S07]  /*1680*/  LEPC R20, `(.L_x_15) ;  /* 0x000000001014794e */ /* 0x000fce0000000000 */
[----:B-1---5:R-:W-:Y:S05]  /*1690*/  CALL.ABS.NOINC R14 ;  /* 0x000000000e007343 */ /* 0x022fea0003c00000 */
.L_x_15:
[----:B------:R-:W-:-:S06]  /*16a0*/  ULOP3.LUT UR4, UR36, 0x1, URZ, 0xfc, !UPT ;  /* 0x0000000124047892 */ /* 0x000fcc000f8efc3f */
[----:B0-----:R-:W-:-:S05]  /*16b0*/  IMAD.U32 R0, RZ, RZ, UR4 ;  /* 0x00000004ff007e24 */ /* 0x001fca000f8e00ff */
[----:B------:R-:W-:-:S13]  /*16c0*/  ISETP.NE.AND P0, PT, R0, 0x3, PT ;  /* 0x000000030000780c */ /* 0x000fda0003f05270 */
[----:B------:R-:W-:Y:S05]  /*16d0*/  @!P0 BRA `(.L_x_16) ;  /* 0x0000000000048947 */ /* 0x000fea0003800000 */
[----:B------:R-:W-:Y:S01]  /*16e0*/  BPT.TRAP 0x1 ;  /* 0x000000040000795c */ /* 0x000fe20000300000 */
.L_x_16:
[----:B------:R-:W-:Y:S01]  /*16f0*/  IMAD.U32 R3, RZ, RZ, UR42 ;  /* 0x0000002aff037e24 */ /* 0x000fe2000f8e00ff */
[----:B------:R-:W-:-:S04]  /*1700*/  MOV R0, UR48 ;  /* 0x0000003000007c02 */ /* 0x000fc80008000f00 */
[----:B------:R-:W-:Y:S02]  /*1710*/  LEA R3, R3, UR41, 0x3 ;  /* 0x0000002903037c11 */ /* 0x000fe4000f8e18ff */
[----:B------:R-:W-:-:S04]  /*1720*/  SHF.L.U32 R0, R0, 0x1f, RZ ;  /* 0x0000001f00007819 */ /* 0x000fc800000006ff */
[----:B------:R0:W1:Y:S01]  /*1730*/  SYNCS.PHASECHK.TRANS64.TRYWAIT P1, [R3+URZ], R0 ;  /* 0x00000000030075a7 */ /* 0x000062000802017f */
[----:B------:R-:W-:Y:S05]  /*1740*/  @!P0 BRA `(.L_x_17) ;  /* 0x0000000000048947 */ /* 0x000fea0003800000 */
[----:B------:R-:W-:Y:S01]  /*1750*/  BPT.TRAP 0x1 ;  /* 0x000000040000795c */ /* 0x000fe20000300000 */
.L_x_17:
[----:B------:R-:W-:-:S05]  /*1760*/  IMAD.U32 R4, RZ, RZ, UR43 ;  /* 0x0000002bff047e24 */ /* 0x000fca000f8e00ff */
[----:B------:R-:W-:Y:S01]  /*1770*/  ISETP.GE.AND P2, PT, R4, 0x1, PT ;  /* 0x000000010400780c */ /* 0x000fe20003f46270 */
[----:B-1----:R-:W-:-:S12]  /*1780*/  @P1 BRA `(.L_x_18) ;  /* 0x0000000000081947 */ /* 0x002fd80003800000 */
[----:B------:R-:W1:Y:S02]  /*1790*/  SYNCS.PHASECHK.TRANS64.TRYWAIT P1, [R3+URZ], R0 ;  /* 0x00000000030075a7 */ /* 0x000e64000802017f */
[----:B-1----:R-:W-:Y:S05]  /*17a0*/  @!P1 BRA `(.L_x_19) ;  /* 0x00000110001c9947 */ /* 0x002fea0003800000 */
.L_x_18:
[----:B------:R-:W-:Y:S05]  /*17b0*/  WARPSYNC.ALL ;  /* 0x0000000000007948 */ /* 0x000fea0003800000 */
[----:B------:R-:W-:Y:S01]  /*17c0*/  UIADD3 UR5, UR41, 0x180, URZ ;  /* 0x0000018029057890 */ /* 0x000fe2000fffe03f */
[----:B------:R-:W-:Y:S01]  /*17d0*/  WARPGROUP.ARRIVE ;  /* 0x00000000000079c5 */ /* 0x000fe20000000000 */
[----:B------:R-:W-:Y:S02]  /*17e0*/  UIADD3 UR4, UR41, 0x8180, URZ ;  /* 0x0000818029047890 */ /* 0x000fe4000fffe03f */
[----:B------:R-:W-:Y:S02]  /*17f0*/  USHF.R.U32.HI UR5, URZ, 0x4, UR5 ;  /* 0x000000043f057899 */ /* 0x000fe40008011605 */
[----:B------:R-:W-:-:S02]  /*1800*/  USHF.R.U32.HI UR4, URZ, 0x4, UR4 ;  /* 0x000000043f047899 */ /* 0x000fc40008011604 */
[----:B------:R-:W-:Y:S02]  /*1810*/  ULOP3.LUT UR5, UR5, 0x3fff, URZ, 0xc0, !UPT ;  /* 0x00003fff05057892 */ /* 0x000fe4000f8ec03f */
[----:B------:R-:W-:Y:S02]  /*1820*/  ULOP3.LUT UR4, UR4, 0x3fff, URZ, 0xc0, !UPT ;  /* 0x00003fff04047892 */ /* 0x000fe4000f8ec03f */
[----:B------:R-:W-:Y:S02]  /*1830*/  ULOP3.LUT UR9, UR5, 0x10000, URZ, 0xfc, !UPT ;  /* 0x0001000005097892 */ /* 0x000fe4000f8efc3f */
[----:B------:R-:W-:Y:S02]  /*1840*/  ULOP3.LUT UR8, UR4, 0x10000, URZ, 0xfc, !UPT ;  /* 0x0001000004087892 */ /* 0x000fe4000f8efc3f */
[----:B------:R-:W-:Y:S02]  /*1850*/  ULEA UR11, UR42, UR9, 0x9 ;  /* 0x000000092a0b7291 */ /* 0x000fe4000f8e483f */
[----:B------:R-:W-:Y:S01]  /*1860*/  UIMAD UR10, UR42, 0xc00, UR8 ;  /* 0x00000c002a0a78a4 */ /* 0x000fe2000f8e0208 */
[----:B------:R-:W-:Y:S01]  /*1870*/  UMOV UR5, 0x40000040 ;  /* 0x4000004000057882 */ /* 0x000fe20000000000 */
[----:B------:R-:W-:-:S03]  /*1880*/  UMOV UR7, 0x40000040 ;  /* 0x4000004000077882 */ /* 0x000fc60000000000 */
[----:B------:R-:W-:Y:S02]  /*1890*/  UMOV UR4, UR11 ;  /* 0x0000000b00047c82 */ /* 0x000fe40008000000 */
[----:B------:R-:W-:Y:S02]  /*18a0*/  UMOV UR6, UR10 ;  /* 0x0000000a00067c82 */ /* 0x000fe40008000000 */
[----:B------:R-:W-:Y:S01]  /*18b0*/  HGMMA.64x192x16.F32.BF16 R120, gdesc[UR4], RZ, !UPT, gsb0 ;  /* 0x02e00000047879f0 */ /* 0x000fe2000c0018ff */
[----:B------:R-:W-:Y:S01]  /*18c0*/  UIADD3 UR6, UR10, 0x600, URZ ;  /* 0x000006000a067890 */ /* 0x000fe2000fffe03f */
[----:B------:R-:W-:Y:S01]  /*18d0*/  UMOV UR7, 0x40000040 ;  /* 0x4000004000077882 */ /* 0x000fe20000000000 */
[----:B------:R-:W-:Y:S02]  /*18e0*/  WARPGROUP.DEPBAR.LE gsb0, 0x0 ;  /* 0x00008000000079c5 */ /* 0x000fe40000010000 */
[----:B------:R-:W-:-:S15]  /*18f0*/  WARPGROUP.ARRIVE ;  /* 0x00000000000079c5 */ /* 0x000fde0000000000 */
[----:B------:R-:W-:Y:S01]  /*1900*/  HGMMA.64x192x16.F32.BF16 R24, gdesc[UR4], RZ, !UPT, gsb0 ;  /* 0x02e00000041879f0 */ /* 0x000fe2000c0018ff */
[----:B------:R-:W-:Y:S02]  /*1910*/  UIADD3 UR4, UR11, 0x2, URZ ;  /* 0x000000020b047890 */ /* 0x000fe4000fffe03f */
[----:B------:R-:W-:Y:S01]  /*1920*/  UIADD3 UR6, UR10, 0x2, URZ ;  /* 0x000000020a067890 */ /* 0x000fe2000fffe03f */
[----:B------:R-:W-:Y:S01]  /*1930*/  UMOV UR5, 0x40000040 ;  /* 0x4000004000057882 */ /* 0x000fe20000000000 */
[----:B------:R-:W-:Y:S01]  /*1940*/  UMOV UR7, 0x40000040 ;  /* 0x4000004000077882 */ /* 0x000fe20000000000 */
[----:B------:R-:W-:Y:S02]  /*1950*/  WARPGROUP.DEPBAR.LE gsb0, 0x0 ;  /* 0x00008000000079c5 */ /* 0x000fe40000010000 */
[----:B------:R-:W-:-:S12]  /*1960*/  WARPGROUP.ARRIVE ;  /* 0x00000000000079c5 */ /* 0x000fd80000000000 */
[----:B------:R-:W-:Y:S01]  /*1970*/  HGMMA.64x192x16.F32.BF16 R120, gdesc[UR4], R120, gsb0 ;  /* 0x02e00000047879f0 */ /* 0x000fe20008001878 */
[----:B------:R-:W-:Y:S01]  /*1980*/  UIADD3 UR6, UR10, 0x602, URZ ;  /* 0x000006020a067890 */ /* 0x000fe2000fffe03f */
[----:B------:R-:W-:Y:S01]  /*1990*/  UMOV UR7, 0x40000040 ;  /* 0x4000004000077882 */ /* 0x000fe20000000000 */
[----:B------:R-:W-:Y:S02]  /*19a0*/  WARPGROUP.DEPBAR.LE gsb0, 0x0 ;  /* 0x00008000000079c5 */ /* 0x000fe40000010000 */
[----:B------:R-:W-:-:S15]  /*19b0*/  WARPGROUP.ARRIVE ;  /* 0x00000000000079c5 */ /* 0x000fde0000000000 */
[----:B------:R-:W-:Y:S01]  /*19c0*/  HGMMA.64x192x16.F32.BF16 R24, gdesc[UR4], R24, gsb0 ;  /* 0x02e00000041879f0 */ /* 0x000fe20008001818 */
        /* <DEDUP_REMOVED lines=23> */
[----:B------:R-:W-:Y:S03]  /*1b40*/  HGMMA.64x192x16.F32.BF16 R24, gdesc[UR4], R24, gsb0 ;  /* 0x02e00000041879f0 */ /* 0x000fe60008001818 */
[----:B------:R-:W-:Y:S02]  /*1b50*/  WARPGROUP.DEPBAR.LE gsb0, 0x0 ;  /* 0x00008000000079c5 */ /* 0x000fe40000010000 */
[----:B------:R-:W-:Y:S05]  /*1b60*/  @!P2 BRA `(.L_x_20) ;  /* 0x000000040068a947 */ /* 0x000fea0003800000 */
[----:B------:R-:W-:Y:S01]  /*1b70*/  UIADD3 UR10, UR42, 0x1, URZ ;  /* 0x000000012a0a7890 */ /* 0x000fe2000fffe03f */
[----:B------:R-:W-:Y:S01]  /*1b80*/  UMOV UR11, UR43 ;  /* 0x0000002b000b7c82 */ /* 0x000fe20008000000 */
[----:B------:R-:W-:Y:S02]  /*1b90*/  UMOV UR12, UR42 ;  /* 0x0000002a000c7c82 */ /* 0x000fe40008000000 */
[----:B------:R-:W-:-:S04]  /*1ba0*/  UISETP.NE.AND UP0, UPT, UR10, 0x4, UPT ;  /* 0x000000040a00788c */ /* 0x000fc8000bf05270 */
[----:B------:R-:W-:Y:S02]  /*1bb0*/  USEL UR4, URZ, 0x1, UP0 ;  /* 0x000000013f047887 */ /* 0x000fe40008000000 */
[----:B------:R-:W-:Y:S02]  /*1bc0*/  USEL UR10, UR10, URZ, UP0 ;  /* 0x0000003f0a0a7287 */ /* 0x000fe40008000000 */
[----:B------:R-:W-:-:S06]  /*1bd0*/  ULOP3.LUT UR4, UR48, UR4, URZ, 0x3c, !UPT ;  /* 0x0000000430047292 */ /* 0x000fcc000f8e3c3f */
[----:B------:R-:W-:-:S07]  /*1be0*/  IMAD.U32 R4, RZ, RZ, UR4 ;  /* 0x00000004ff047e24 */ /* 0x000fce000f8e00ff */
.L_x_27:
[----:B------:R-:W-:Y:S05]  /*1bf0*/  @!P0 BRA `(.L_x_21) ;  /* 0x0000000000048947 */ /* 0x000fea0003800000 */
[----:B------:R-:W-:Y:S01]  /*1c00*/  BPT.TRAP 0x1 ;  /* 0x000000040000795c */ /* 0x000fe20000300000 */
.L_x_21:
[----:B------:R-:W-:Y:S01]  /*1c10*/  ULEA UR4, UR10, UR41, 0x3 ;  /* 0x000000290a047291 */ /* 0x000fe2000f8e183f */
[----:B01----:R-:W-:-:S08]  /*1c20*/  SHF.L.U32 R0, R4, 0x1f, RZ ;  /* 0x0000001f04007819 */ /* 0x003fd000000006ff */
[----:B------:R0:W1:Y:S01]  /*1c30*/  SYNCS.PHASECHK.TRANS64.TRYWAIT P1, [UR4], R0 ;  /* 0x00000000ff0075a7 */ /* 0x0000620008020144 */
[----:B------:R-:W-:Y:S05]  /*1c40*/  @!P0 BRA `(.L_x_22) ;  /* 0x0000000000048947 */ /* 0x000fea0003800000 */
[----:B------:R-:W-:Y:S01]  /*1c50*/  BPT.TRAP 0x1 ;  /* 0x000000040000795c */ /* 0x000fe20000300000 */
.L_x_22:
[----:B-1----:R-:W-:Y:S05]  /*1c60*/  @P1 BRA `(.L_x_23) ;  /* 0x0000000000081947 */ /* 0x002fea0003800000 */
[----:B------:R-:W1:Y:S02]  /*1c70*/  SYNCS.PHASECHK.TRANS64.TRYWAIT P1, [UR4], R0 ;  /* 0x00000000ff0075a7 */ /* 0x000e640008020144 */
[----:B-1----:R-:W-:Y:S05]  /*1c80*/  @!P1 BRA `(.L_x_24) ;  /* 0x0000010800f89947 */ /* 0x002fea0003800000 */
.L_x_23:
[----:B------:R-:W-:Y:S01]  /*1c90*/  ULEA UR14, UR10, UR9, 0x9 ;  /* 0x000000090a0e7291 */ /* 0x000fe2000f8e483f */
[----:B------:R-:W-:Y:S01]  /*1ca0*/  WARPGROUP.ARRIVE ;  /* 0x00000000000079c5 */ /* 0x000fe20000000000 */
[----:B------:R-:W-:Y:S01]  /*1cb0*/  UIMAD UR13, UR10, 0xc00, UR8 ;  /* 0x00000c000a0d78a4 */ /* 0x000fe2000f8e0208 */
[----:B------:R-:W-:Y:S01]  /*1cc0*/  UMOV UR5, 0x40000040 ;  /* 0x4000004000057882 */ /* 0x000fe20000000000 */
[----:B------:R-:W-:-:S03]  /*1cd0*/  UMOV UR7, 0x40000040 ;  /* 0x4000004000077882 */ /* 0x000fc60000000000 */
[----:B------:R-:W-:Y:S02]  /*1ce0*/  UMOV UR4, UR14 ;  /* 0x0000000e00047c82 */ /* 0x000fe40008000000 */
[----:B------:R-:W-:Y:S02]  /*1cf0*/  UMOV UR6, UR13 ;  /* 0x0000000d00067c82 */ /* 0x000fe40008000000 */
        /* <DEDUP_REMOVED lines=44> */
[----:B------:R-:W-:Y:S01]  /*1fc0*/  BPT.TRAP 0x1 ;  /* 0x000000040000795c */ /* 0x000fe20000300000 */
.L_x_25:
[----:B------:R-:W-:Y:S02]  /*1fd0*/  UISETP.GT.U32.AND UP0, UPT, UR36, 0x1, UPT ;  /* 0x000000012400788c */ /* 0x000fe4000bf04070 */
[----:B------:R-:W-:-:S04]  /*1fe0*/  ULEA UR4, UR12, UR41, 0x3 ;  /* 0x000000290c047291 */ /* 0x000fc8000f8e183f */
[----:B------:R-:W-:Y:S01]  /*1ff0*/  UIADD3 UR4, UR4, 0x20, URZ ;  /* 0x0000002004047890 */ /* 0x000fe2000fffe03f */
[----:B------:R-:W-:-:S03]  /*2000*/  PLOP3.LUT P1, PT, PT, PT, UP0, 0x80, 0x0 ;  /* 0x000000000000781c */ /* 0x000fc60003f2f008 */
[----:B------:R-:W-:-:S09]  /*2010*/  UPRMT UR4, URZ, 0x654, UR4 ;  /* 0x000006543f047896 */ /* 0x000fd20008000004 */
[----:B------:R-:W-:Y:S01]  /*2020*/  SYNCS.ARRIVE.TRANS64.RED.A1T0 RZ, [UR4], RZ ;  /* 0x000000ffffff79a7 */ /* 0x000fe20008100404 */
[----:B------:R-:W-:Y:S05]  /*2030*/  @P1 BRA `(.L_x_26) ;  /* 0x0000000000041947 */ /* 0x000fea0003800000 */
[----:B------:R-:W-:Y:S01]  /*2040*/  BPT.TRAP 0x1 ;  /* 0x000000040000795c */ /* 0x000fe20000300000 */
.L_x_26:
[----:B------:R-:W-:Y:S02]  /*2050*/  UISETP.GT.AND UP2, UPT, UR11, 0x1, UPT ;  /* 0x000000010b00788c */ /* 0x000fe4000bf44270 */
[----:B------:R-:W-:Y:S02]  /*2060*/  UIADD3 UR10, UR10, 0x1, URZ ;  /* 0x000000010a0a7890 */ /* 0x000fe4000fffe03f */
[----:B------:R-:W-:Y:S02]  /*2070*/  UIADD3 UR12, UR12, 0x1, URZ ;  /* 0x000000010c0c7890 */ /* 0x000fe4000fffe03f */
[----:B------:R-:W-:Y:S01]  /*2080*/  PLOP3.LUT P1, PT, PT, PT, UP2, 0x80, 0x0 ;  /* 0x000000000000781c */ /* 0x000fe20003f2f028 */
[----:B------:R-:W-:Y:S02]  /*2090*/  UISETP.NE.AND UP0, UPT, UR10, 0x4, UPT ;  /* 0x000000040a00788c */ /* 0x000fe4000bf05270 */
[----:B------:R-:W-:Y:S02]  /*20a0*/  UISETP.NE.AND UP1, UPT, UR12, 0x4, UPT ;  /* 0x000000040c00788c */ /* 0x000fe4000bf25270 */
[----:B------:R-:W-:-:S02]  /*20b0*/  USEL UR4, URZ, 0x1, UP0 ;  /* 0x000000013f047887 */ /* 0x000fc40008000000 */
[----:B------:R-:W-:Y:S02]  /*20c0*/  UIADD3 UR11, UR11, -0x1, URZ ;  /* 0xffffffff0b0b7890 */ /* 0x000fe4000fffe03f */
[----:B------:R-:W-:Y:S02]  /*20d0*/  USEL UR10, UR10, URZ, UP0 ;  /* 0x0000003f0a0a7287 */ /* 0x000fe40008000000 */
[----:B------:R-:W-:Y:S01]  /*20e0*/  USEL UR12, UR12, URZ, UP1 ;  /* 0x0000003f0c0c7287 */ /* 0x000fe20008800000 */
[----:B------:R-:W-:Y:S01]  /*20f0*/  LOP3.LUT R4, R4, UR4, RZ, 0x3c, !PT ;  /* 0x0000000404047c12 */ /* 0x000fe2000f8e3cff */
[----:B------:R-:W-:Y:S10]  /*2100*/  @P1 BRA `(.L_x_27) ;  /* 0xfffffff800b81947 */ /* 0x000ff4000383ffff */
.L_x_20:
[----:B01----:R-:W0:Y:S01]  /*2110*/  LDC R0, c[0x0][0x28c] ;  /* 0x0000a300ff007b82 */ /* 0x003e220000000800 */
[----:B------:R-:W-:-:S04]  /*2120*/  IMAD.U32 R3, RZ, RZ, UR44 ;  /* 0x0000002cff037e24 */ /* 0x000fc8000f8e00ff */
[----:B------:R1:W-:Y:S01]  /*2130*/  SYNCS.ARRIVE.TRANS64.A1T0 RZ, [R3+UR49], RZ ;  /* 0x000000ff03ff79a7 */ /* 0x0003e20008100031 */
[----:B0-----:R-:W-:-:S13]  /*2140*/  ISETP.GE.AND P1, PT, R0, 0x1, PT ;  /* 0x000000010000780c */ /* 0x001fda0003f26270 */
[----:B-1----:R-:W-:Y:S05]  /*2150*/  @!P1 BRA `(.L_x_28) ;  /* 0x0000000000309947 */ /* 0x002fea0003800000 */
[----:B------:R-:W-:Y:S05]  /*2160*/  @!P0 BRA `(.L_x_29) ;  /* 0x0000000000048947 */ /* 0x000fea0003800000 */
[----:B------:R-:W-:Y:S01]  /*2170*/  BPT.TRAP 0x1 ;  /* 0x000000040000795c */ /* 0x000fe20000300000 */
.L_x_29:
[----:B------:R-:W-:Y:S02]  /*2180*/  UIADD3 UR4, UR43, UR42, URZ ;  /* 0x0000002a2b047290 */ /* 0x000fe4000fffe03f */
[----:B------:R-:W-:Y:S02]  /*2190*/  UISETP.GT.U32.AND UP0, UPT, UR36, 0x1, UPT ;  /* 0x000000012400788c */ /* 0x000fe4000bf04070 */
[----:B------:R-:W-:-:S04]  /*21a0*/  USHF.L.U32 UR4, UR4, 0x3, URZ ;  /* 0x0000000304047899 */ /* 0x000fc8000800063f */
[----:B------:R-:W-:Y:S01]  /*21b0*/  ULOP3.LUT UR4, UR4, 0x18, URZ, 0xc0, !UPT ;  /* 0x0000001804047892 */ /* 0x000fe2000f8ec03f */
[----:B------:R-:W-:-:S03]  /*21c0*/  PLOP3.LUT P0, PT, PT, PT, UP0, 0x80, 0x0 ;  /* 0x000000000000781c */ /* 0x000fc60003f0f008 */
[----:B------:R-:W-:-:S04]  /*21d0*/  UIADD3 UR4, UR41, 0x20, UR4 ;  /* 0x0000002029047890 */ /* 0x000fc8000fffe004 */
[----:B------:R-:W-:-:S09]  /*21e0*/  UPRMT UR4, URZ, 0x654, UR4 ;  /* 0x000006543f047896 */ /* 0x000fd20008000004 */
[----:B------:R-:W-:Y:S01]  /*21f0*/  SYNCS.ARRIVE.TRANS64.RED.A1T0 RZ, [UR4], RZ ;  /* 0x000000ffffff79a7 */ /* 0x000fe20008100404 */
[----:B------:R-:W-:Y:S05]  /*2200*/  @P0 BRA `(.L_x_28) ;  /* 0x0000000000040947 */ /* 0x000fea0003800000 */
[----:B------:R-:W-:Y:S01]  /*2210*/  BPT.TRAP 0x1 ;  /* 0x000000040000795c */ /* 0x000fe20000300000 */
.L_x_28:
[----:B------:R-:W-:Y:S01]  /*2220*/  IMAD.U32 R7, RZ, RZ, UR45 ;  /* 0x0000002dff077e24 */ /* 0x000fe2000f8e00ff */
[----:B------:R-:W-:Y:S01]  /*2230*/  UIADD3 UR42, UR40, UR42, URZ ;  /* 0x0000002a282a7290 */ /* 0x000fe2000fffe03f */
[----:B------:R-:W0:Y:S01]  /*2240*/  LDC R15, c[0x0][0x288] ;  /* 0x0000a200ff0f7b82 */ /* 0x000e220000000800 */
[----:B------:R-:W-:Y:S01]  /*2250*/  IMAD.SHL.U32 R4, R219, 0x2, RZ ;  /* 0x00000002db047824 */ /* 0x000fe200078e00ff */
[----:B------:R-:W-:Y:S01]  /*2260*/  SHF.R.S32.HI R3, RZ, 0x1f, R19 ;  /* 0x0000001fff037819 */ /* 0x000fe20000011413 */
[----:B------:R-:W-:Y:S01]  /*2270*/  USHF.R.U32.HI UR4, URZ, 0x2, UR42 ;  /* 0x000000023f047899 */ /* 0x000fe2000801162a */
[----:B------:R-:W-:Y:S01]  /*2280*/  SHF.L.U32 R7, R7, 0x1f, RZ ;  /* 0x0000001f07077819 */ /* 0x000fe200000006ff */
[----:B------:R-:W-:Y:S01]  /*2290*/  UISETP.GT.U32.AND UP0, UPT, UR42, 0x3, UPT ;  /* 0x000000032a00788c */ /* 0x000fe2000bf04070 */
[----:B------:R-:W-:Y:S01]  /*22a0*/  SHF.R.S32.HI R5, RZ, 0x1f, R4 ;  /* 0x0000001fff057819 */ /* 0x000fe20000011404 */
[----:B------:R-:W-:Y:S01]  /*22b0*/  ULOP3.LUT UR4, UR4, 0x1, URZ, 0xc0, !UPT ;  /* 0x0000000104047892 */ /* 0x000fe2000f8ec03f */
[----:B------:R-:W1:Y:S01]  /*22c0*/  SYNCS.PHASECHK.TRANS64.TRYWAIT P0, [R220+UR50+0x10], R7 ;  /* 0x00001007dc0075a7 */ /* 0x000e620008000172 */
[----:B------:R-:W-:-:S02]  /*22d0*/  UISETP.LT.U32.AND UP0, UPT, UR40, 0x4, UP0 ;  /* 0x000000042800788c */ /* 0x000fc40008701070 */
[----:B------:R-:W-:Y:S02]  /*22e0*/  UISETP.NE.U32.AND UP1, UPT, UR4, 0x1, UPT ;  /* 0x000000010400788c */ /* 0x000fe4000bf25070 */
[----:B------:R-:W-:Y:S02]  /*22f0*/  USEL UR5, URZ, 0x1, !UP0 ;  /* 0x000000013f057887 */ /* 0x000fe4000c000000 */
[----:B------:R-:W-:Y:S02]  /*2300*/  UISETP.GT.U32.AND UP1, UPT, UR40, 0x3, !UP1 ;  /* 0x000000032800788c */ /* 0x000fe4000cf24070 */
[----:B------:R-:W-:Y:S02]  /*2310*/  ULOP3.LUT UR42, UR42, 0x3, URZ, 0xc0, !UPT ;  /* 0x000000032a2a7892 */ /* 0x000fe4000f8ec03f */
[----:B------:R-:W-:-:S04]  /*2320*/  USEL UR4, URZ, 0x1, !UP1 ;  /* 0x000000013f047887 */ /* 0x000fc8000c800000 */
[----:B------:R-:W-:Y:S01]  /*2330*/  ULOP3.LUT UR48, UR4, UR48, UR5, 0x96, !UPT ;  /* 0x0000003004307292 */ /* 0x000fe2000f8e9605 */
[----:B01----:R-:W-:Y:S11]  /*2340*/  @!P0 BRA `(.L_x_30) ;  /* 0x0000010400608947 */ /* 0x003ff60003800000 */
.L_x_440:
[----:B------:R-:W-:Y:S01]  /*2350*/  ULDC.64 UR4, c[0x0][0x5d0] ;  /* 0x0001740000047ab9 */ /* 0x000fe20000000a00 */
[----:B------:R-:W-:Y:S01]  /*2360*/  IMAD R8, R2, 0x180, RZ ;  /* 0x0000018002087824 */ /* 0x000fe200078e02ff */
[----:B------:R-:W-:Y:S01]  /*2370*/  SHF.L.U32 R13, R18, 0x6, RZ ;  /* 0x00000006120d7819 */ /* 0x000fe200000006ff */
[----:B0-----:R-:W-:Y:S02]  /*2380*/  IMAD R0, R3, UR4, RZ ;  /* 0x0000000403007c24 */ /* 0x001fe4000f8e02ff */
[C---:B------:R-:W-:Y:S01]  /*2390*/  IMAD.WIDE.U32 R6, R19.reuse, UR4, R4 ;  /* 0x0000000413067c25 */ /* 0x040fe2000f8e0004 */
[----:B------:R-:W-:Y:S01]  /*23a0*/  SHF.R.S32.HI R9, RZ, 0x1f, R8 ;  /* 0x0000001fff097819 */ /* 0x000fe20000011408 */
[----:B------:R-:W-:Y:S02]  /*23b0*/  ULDC UR4, c[0x0][0x284] ;  /* 0x0000a10000047ab9 */ /* 0x000fe40000000800 */
[----:B------:R-:W-:Y:S01]  /*23c0*/  IMAD R11, R19, UR5, R0 ;  /* 0x00000005130b7c24 */ /* 0x000fe2000f8e0200 */
[----:B------:R-:W-:-:S04]  /*23d0*/  IADD3 R10, P0, R8, R6, RZ ;  /* 0x00000006080a7210 */ /* 0x000fc80007f1e0ff */
[----:B------:R-:W-:Y:S02]  /*23e0*/  IADD3.X R11, R9, R7, R11, P0, !PT ;  /* 0x00000007090b7210 */ /* 0x000fe400007fe40b */
[----:B------:R-:W-:-:S04]  /*23f0*/  ISETP.GE.AND P0, PT, R13, UR4, PT ;  /* 0x000000040d007c0c */ /* 0x000fc8000bf06270 */
[----:B------:R-:W-:-:S13]  /*2400*/  ISETP.GE.OR P0, PT, R8, R15, P0 ;  /* 0x0000000f0800720c */ /* 0x000fda0000706670 */
[----:B------:R-:W-:Y:S05]  /*2410*/  @P0 BRA `(.L_x_31) ;  /* 0x000000ec001c0947 */ /* 0x000fea0003800000 */
[----:B------:R-:W0:Y:S01]  /*2420*/  LDC.64 R6, c[0x0][0x5c8] ;  /* 0x00017200ff067b82 */ /* 0x000e220000000a00 */
[----:B-----5:R-:W-:Y:S01]  /*2430*/  FSETP.NEU.AND P2, PT, R22, RZ, PT ;  /* 0x000000ff1600720b */ /* 0x020fe20003f4d000 */
[----:B------:R-:W-:Y:S01]  /*2440*/  IMAD R15, R219, -0x2, R15 ;  /* 0xfffffffedb0f7824 */ /* 0x000fe200078e020f */
[----:B------:R-:W-:Y:S01]  /*2450*/  BSSY B0, `(.L_x_31) ;  /* 0x0000ec3000007945 */ /* 0x000fe20003800000 */
[----:B------:R-:W-:Y:S02]  /*2460*/  IMAD.IADD R0, R218, 0x1, -R13 ;  /* 0x00000001da007824 */ /* 0x000fe400078e0a0d */
[----:B------:R-:W-:-:S04]  /*2470*/  IMAD.WIDE R12, R18, 0x40, R216 ;  /* 0x00000040120c7825 */ /* 0x000fc800078e02d8 */
[----:B------:R-:W-:-:S05]  /*2480*/  IMAD.IADD R2, R15, 0x1, -R8 ;  /* 0x000000010f027824 */ /* 0x000fca00078e0a08 */
[----:B------:R-:W-:-:S04]  /*2490*/  ISETP.GT.AND P0, PT, R2, RZ, PT ;  /* 0x000000ff0200720c */ /* 0x000fc80003f04270 */
[----:B------:R-:W-:Y:S01]  /*24a0*/  ISETP.GT.AND P1, PT, R0, RZ, P0 ;  /* 0x000000ff0000720c */ /* 0x000fe20000724270 */
[-C--:B0-----:R-:W-:Y:S02]  /*24b0*/  IMAD R14, R13, R6.reuse, RZ ;  /* 0x000000060d0e7224 */ /* 0x081fe400078e02ff */
[----:B------:R-:W-:-:S04]  /*24c0*/  IMAD.WIDE.U32 R10, R12, R6, R10 ;  /* 0x000000060c0a7225 */ /* 0x000fc800078e000a */
[----:B------:R-:W-:-:S04]  /*24d0*/  IMAD R15, R12, R7, R14 ;  /* 0x000000070c0f7224 */ /* 0x000fc800078e020e */
[----:B------:R-:W-:Y:S01]  /*24e0*/  IMAD.IADD R21, R11, 0x1, R15 ;  /* 0x000000010b157824 */ /* 0x000fe200078e020f */
[----:B------:R-:W-:Y:S06]  /*24f0*/  @!P2 BRA `(.L_x_32) ;  /* 0x0000009c0070a947 */ /* 0x000fec0003800000 */
[----:B------:R-:W0:Y:S01]  /*2500*/  LDC.64 R14, c[0x0][0x5b8] ;  /* 0x00016e00ff0e7b82 */ /* 0x000e220000000a00 */
[----:B------:R-:W-:Y:S02]  /*2510*/  ULDC.64 UR4, c[0x0][0x5c0] ;  /* 0x0001700000047ab9 */ /* 0x000fe40000000a00 */
[----:B------:R-:W-:-:S04]  /*2520*/  LEA R224, P2, R10, UR4, 0x1 ;  /* 0x000000040ae07c11 */ /* 0x000fc8000f8408ff */
[----:B------:R-:W-:Y:S01]  /*2530*/  LEA.HI.X R225, R10, UR5, R21, 0x1, P2 ;  /* 0x000000050ae17c11 */ /* 0x000fe200090f0c15 */
[----:B------:R-:W1:Y:S08]  /*2540*/  LDC.64 R220, c[0x0][0x5a8] ;  /* 0x00016a00ffdc7b82 */ /* 0x000e700000000a00 */
[----:B------:R-:W2:Y:S01]  /*2550*/  LDC.64 R20, c[0x0][0x5b0] ;  /* 0x00016c00ff147b82 */ /* 0x000ea20000000a00 */
[----:B0-----:R-:W-:-:S04]  /*2560*/  IMAD R10, R3, R14, RZ ;  /* 0x0000000e030a7224 */ /* 0x001fc800078e02ff */
[C---:B------:R-:W-:Y:S02]  /*2570*/  IMAD R15, R19.reuse, R15, R10 ;  /* 0x0000000f130f7224 */ /* 0x040fe400078e020a */
[----:B------:R-:W-:-:S03]  /*2580*/  IMAD.WIDE.U32 R10, R19, R14, R4 ;  /* 0x0000000e130a7225 */ /* 0x000fc600078e0004 */
[----:B------:R-:W-:-:S04]  /*2590*/  IADD3 R226, P2, R8, R10, RZ ;  /* 0x0000000a08e27210 */ /* 0x000fc80007f5e0ff */
[----:B------:R-:W-:Y:S01]  /*25a0*/  IADD3.X R227, R9, R11, R15, P2, !PT ;  /* 0x0000000b09e37210 */ /* 0x000fe200017fe40f */
[----:B--2---:R-:W-:-:S04]  /*25b0*/  IMAD R3, R13, R20, RZ ;  /* 0x000000140d037224 */ /* 0x004fc800078e02ff */
[C---:B------:R-:W-:Y:S02]  /*25c0*/  IMAD R3, R12.reuse, R21, R3 ;  /* 0x000000150c037224 */ /* 0x040fe400078e0203 */
[----:B------:R-:W-:-:S04]  /*25d0*/  IMAD.WIDE.U32 R10, R12, R20, R226 ;  /* 0x000000140c0a7225 */ /* 0x000fc800078e00e2 */
[----:B------:R-:W-:Y:S01]  /*25e0*/  IMAD.IADD R11, R11, 0x1, R3 ;  /* 0x000000010b0b7824 */ /* 0x000fe200078e0203 */
[----:B-1----:R-:W-:-:S04]  /*25f0*/  LEA R228, P2, R10, R220, 0x1 ;  /* 0x000000dc0ae47211 */ /* 0x002fc800078408ff */
[----:B------:R-:W-:-:S05]  /*2600*/  LEA.HI.X R229, R10, R221, R11, 0x1, P2 ;  /* 0x000000dd0ae57211 */ /* 0x000fca00010f0c0b */
[----:B------:R-:W2:Y:S01]  /*2610*/  @P1 LDG.E.LTC128B.U16 R18, desc[UR54][R228.64] ;  /* 0x00000036e4121981 */ /* 0x000ea2000c1e1520 */
[----:B------:R-:W-:Y:S01]  /*2620*/  BSSY B1, `(.L_x_33) ;  /* 0x0000012000017945 */ /* 0x000fe20003800000 */
[----:B--2---:R-:W-:-:S04]  /*2630*/  IMAD.U32 R11, R18, 0x10000, RZ ;  /* 0x00010000120b7824 */ /* 0x004fc800078e00ff */
[----:B------:R-:W-:-:S04]  /*2640*/  FMUL R11, R11, R22 ;  /* 0x000000160b0b7220 */ /* 0x000fc80000400000 */
[----:B------:R-:W-:-:S05]  /*2650*/  FFMA R11, R120, R23, R11 ;  /* 0x00000017780b7223 */ /* 0x000fca000000000b */
[----:B------:R-:W-:-:S04]  /*2660*/  F2FP.BF16.F32.PACK_AB R11, RZ, R11 ;  /* 0x0000000bff0b723e */ /* 0x000fc800000010ff */
[----:B------:R-:W-:Y:S01]  /*2670*/  PRMT R120, R11, 0x7610, R120 ;  /* 0x000076100b787816 */ /* 0x000fe20000000078 */
[----:B------:R-:W-:-:S04]  /*2680*/  IMAD.WIDE.U32 R10, R12, R20, R8 ;  /* 0x000000140c0a7225 */ /* 0x000fc800078e0008 */
[----:B------:R0:W-:Y:S01]  /*2690*/  @P1 STG.E.U16 desc[UR54][R224.64], R120 ;  /* 0x00000078e0001986 */ /* 0x0001e2000c101536 */
[----:B------:R-:W-:-:S04]  /*26a0*/  IADD3 R222, P1, R4, R10, RZ ;  /* 0x0000000a04de7210 */ /* 0x000fc80007f3e0ff */
[----:B------:R-:W-:-:S03]  /*26b0*/  IADD3.X R223, R5, R3, R11, P1, !PT ;  /* 0x0000000305df7210 */ /* 0x000fc60000ffe40b */
[----:B------:R-:W-:-:S05]  /*26c0*/  IMAD.WIDE.U32 R222, R19, R14, R222 ;  /* 0x0000000e13de7225 */ /* 0x000fca00078e00de */
[----:B------:R-:W-:Y:S02]  /*26d0*/  IADD3 R11, R15, R223, RZ ;  /* 0x000000df0f0b7210 */ /* 0x000fe40007ffe0ff */
[----:B------:R-:W-:-:S04]  /*26e0*/  LEA R10, P1, R222, R220, 0x1 ;  /* 0x000000dcde0a7211 */ /* 0x000fc800078208ff */
[----:B------:R-:W-:Y:S02]  /*26f0*/  LEA.HI.X R11, R222, R221, R11, 0x1, P1 ;  /* 0x000000ddde0b7211 */ /* 0x000fe400008f0c0b */
[----:B------:R-:W-:-:S04]  /*2700*/  ISETP.GT.AND P1, PT, R2, 0x1, PT ;  /* 0x000000010200780c */ /* 0x000fc80003f24270 */
[----:B------:R-:W-:-:S13]  /*2710*/  ISETP.GT.AND P2, PT, R0, RZ, P1 ;  /* 0x000000ff0000720c */ /* 0x000fda0000f44270 */
[----:B0-----:R-:W-:Y:S05]  /*2720*/  @!P2 BRA `(.L_x_34) ;  /* 0x000000000004a947 */ /* 0x001fea0003800000 */
[----:B------:R0:W5:Y:S02]  /*2730*/  LDG.E.LTC128B.U16 R18, desc[UR54][R10.64+0x2] ;  /* 0x000002360a127981 */ /* 0x000164000c1e1520 */
.L_x_34:
[----:B------:R-:W-:Y:S05]  /*2740*/  BSYNC B1 ;  /* 0x0000000000017941 */ /* 0x000fea0003800000 */
.L_x_33:
[----:B-----5:R-:W-:Y:S01]  /*2750*/  IMAD.U32 R13, R18, 0x10000, RZ ;  /* 0x00010000120d7824 */ /* 0x020fe200078e00ff */
[----:B------:R-:W-:Y:S01]  /*2760*/  ISETP.GT.AND P0, PT, R0, 0x8, P0 ;  /* 0x000000080000780c */ /* 0x000fe20000704270 */
[----:B------:R-:W-:Y:S02]  /*2770*/  @P2 IMAD.MOV.U32 R222, RZ, RZ, R224 ;  /* 0x000000ffffde2224 */ /* 0x000fe400078e00e0 */
[----:B------:R-:W-:Y:S01]  /*2780*/  FMUL R120, R13, R22 ;  /* 0x000000160d787220 */ /* 0x000fe20000400000 */
[----:B------:R-:W-:-:S03]  /*2790*/  @P2 IMAD.MOV.U32 R223, RZ, RZ, R225 ;  /* 0x000000ffffdf2224 */ /* 0x000fc600078e00e1 */
[----:B------:R-:W-:Y:S01]  /*27a0*/  FFMA R120, R121, R23, R120 ;  /* 0x0000001779787223 */ /* 0x000fe20000000078 */
[----:B------:R-:W-:-:S04]  /*27b0*/  SHF.L.U64.HI R121, R20, 0x3, R21 ;  /* 0x0000000314797819 */ /* 0x000fc80000010215 */
[----:B------:R-:W-:-:S04]  /*27c0*/  F2FP.BF16.F32.PACK_AB R120, RZ, R120 ;  /* 0x00000078ff78723e */ /* 0x000fc800000010ff */
[----:B------:R-:W-:Y:S01]  /*27d0*/  PRMT R13, R120, 0x7610, R13 ;  /* 0x00007610780d7816 */ /* 0x000fe2000000000d */
[----:B------:R-:W-:-:S04]  /*27e0*/  IMAD.SHL.U32 R120, R20, 0x8, RZ ;  /* 0x0000000814787824 */ /* 0x000fc800078e00ff */
[----:B------:R-:W-:Y:S01]  /*27f0*/  IMAD.WIDE.U32 R120, R12, R20, R120 ;  /* 0x000000140c787225 */ /* 0x000fe200078e0078 */
[----:B------:R1:W-:Y:S03]  /*2800*/  @P2 STG.E.U16 desc[UR54][R222.64+0x2], R13 ;  /* 0x0000020dde002986 */ /* 0x0003e6000c101536 */
[----:B------:R-:W-:Y:S01]  /*2810*/  IMAD.IADD R21, R3, 0x1, R121 ;  /* 0x0000000103157824 */ /* 0x000fe200078e0279 */
[----:B------:R-:W-:-:S04]  /*2820*/  IADD3 R3, P2, R226, R120, RZ ;  /* 0x00000078e2037210 */ /* 0x000fc80007f5e0ff */
[----:B------:R-:W-:Y:S02]  /*2830*/  IADD3.X R226, R21, R227, RZ, P2, !PT ;  /* 0x000000e315e27210 */ /* 0x000fe400017fe4ff */
[----:B------:R-:W-:-:S04]  /*2840*/  LEA R12, P2, R3, R220, 0x1 ;  /* 0x000000dc030c7211 */ /* 0x000fc800078408ff */
[----:B-1----:R-:W-:-:S05]  /*2850*/  LEA.HI.X R13, R3, R221, R226, 0x1, P2 ;  /* 0x000000dd030d7211 */ /* 0x002fca00010f0ce2 */
[----:B------:R-:W2:Y:S01]  /*2860*/  @P0 LDG.E.LTC128B.U16 R18, desc[UR54][R12.64] ;  /* 0x000000360c120981 */ /* 0x000ea2000c1e1520 */
[----:B------:R-:W-:Y:S01]  /*2870*/  IADD3 R4, P2, P3, R4, R120, R8 ;  /* 0x0000007804047210 */ /* 0x000fe20007b5e008 */
[----:B------:R-:W-:Y:S01]  /*2880*/  BSSY B1, `(.L_x_35) ;  /* 0x0000011000017945 */ /* 0x000fe20003800000 */
[----:B------:R-:W-:Y:S02]  /*2890*/  SHF.L.U64.HI R7, R6, 0x4, R7 ;  /* 0x0000000406077819 */ /* 0x000fe40000010207 */
[----:B------:R-:W-:Y:S02]  /*28a0*/  IADD3.X R5, R5, R21, R9, P2, P3 ;  /* 0x0000001505057210 */ /* 0x000fe400017e6409 */
[----:B------:R-:W-:Y:S01]  /*28b0*/  ISETP.GT.AND P1, PT, R0, 0x8, P1 ;  /* 0x000000080000780c */ /* 0x000fe20000f24270 */
[----:B------:R-:W-:-:S04]  /*28c0*/  IMAD.WIDE.U32 R4, R19, R14, R4 ;  /* 0x0000000e13047225 */ /* 0x000fc800078e0004 */
[----:B------:R-:W-:Y:S01]  /*28d0*/  IMAD.IADD R15, R15, 0x1, R5 ;  /* 0x000000010f0f7824 */ /* 0x000fe200078e0205 */
[----:B------:R-:W-:-:S04]  /*28e0*/  LEA R220, P2, R4, R220, 0x1 ;  /* 0x000000dc04dc7211 */ /* 0x000fc800078408ff */
[----:B------:R-:W-:Y:S02]  /*28f0*/  LEA.HI.X R221, R4, R221, R15, 0x1, P2 ;  /* 0x000000dd04dd7211 */ /* 0x000fe400010f0c0f */
[----:B------:R-:W-:-:S05]  /*2900*/  LEA R6, P2, R6, R224, 0x4 ;  /* 0x000000e006067211 */ /* 0x000fca00078420ff */
[----:B------:R-:W-:Y:S02]  /*2910*/  IMAD.X R7, R7, 0x1, R225, P2 ;  /* 0x0000000107077824 */ /* 0x000fe400010e06e1 */
[----:B--2---:R-:W-:-:S04]  /*2920*/  IMAD.U32 R3, R18, 0x10000, RZ ;  /* 0x0001000012037824 */ /* 0x004fc800078e00ff */
[----:B------:R-:W-:-:S04]  /*2930*/  FMUL R3, R3, R22 ;  /* 0x0000001603037220 */ /* 0x000fc80000400000 */
[----:B------:R-:W-:-:S05]  /*2940*/  FFMA R3, R122, R23, R3 ;  /* 0x000000177a037223 */ /* 0x000fca0000000003 */
[----:B------:R-:W-:-:S05]  /*2950*/  F2FP.BF16.F32.PACK_AB R3, RZ, R3 ;  /* 0x00000003ff03723e */ /* 0x000fca00000010ff */
[----:B------:R1:W-:Y:S01]  /*2960*/  @P0 STG.E.U16 desc[UR54][R6.64], R3 ;  /* 0x0000000306000986 */ /* 0x0003e2000c101536 */
[----:B------:R-:W-:Y:S05]  /*2970*/  @!P1 BRA `(.L_x_36) ;  /* 0x0000000000049947 */ /* 0x000fea0003800000 */
[----:B------:R2:W5:Y:S02]  /*2980*/  LDG.E.LTC128B.U16 R18, desc[UR54][R220.64+0x2] ;  /* 0x00000236dc127981 */ /* 0x000564000c1e1520 */
.L_x_36:
[----:B------:R-:W-:Y:S05]  /*2990*/  BSYNC B1 ;  /* 0x0000000000017941 */ /* 0x000fea0003800000 */
.L_x_35:
[----:B-1---5:R-:W-:Y:S01]  /*29a0*/  IMAD.U32 R3, R18, 0x10000, RZ ;  /* 0x0001000012037824 */ /* 0x022fe200078e00ff */
[----:B------:R-:W-:Y:S01]  /*29b0*/  @P1 MOV R5, R7 ;  /* 0x0000000700051202 */ /* 0x000fe20000000f00 */
[----:B------:R-:W-:Y:S01]  /*29c0*/  BSSY B1, `(.L_x_37) ;  /* 0x000000b000017945 */ /* 0x000fe20003800000 */
[----:B------:R-:W-:Y:S01]  /*29d0*/  ISETP.GT.AND P0, PT, R2, 0x8, PT ;  /* 0x000000080200780c */ /* 0x000fe20003f04270 */
[----:B------:R-:W-:-:S03]  /*29e0*/  FMUL R4, R3, R22 ;  /* 0x0000001603047220 */ /* 0x000fc60000400000 */
[----:B------:R-:W-:Y:S01]  /*29f0*/  ISETP.GT.AND P2, PT, R0, RZ, P0 ;  /* 0x000000ff0000720c */ /* 0x000fe20000744270 */
[----:B------:R-:W-:-:S05]  /*2a00*/  FFMA R4, R123, R23, R4 ;  /* 0x000000177b047223 */ /* 0x000fca0000000004 */
[----:B------:R-:W-:-:S04]  /*2a10*/  F2FP.BF16.F32.PACK_AB R4, RZ, R4 ;  /* 0x00000004ff04723e */ /* 0x000fc800000010ff */
[----:B------:R-:W-:Y:S01]  /*2a20*/  PRMT R3, R4, 0x7610, R3 ;  /* 0x0000761004037816 */ /* 0x000fe20000000003 */
[----:B------:R-:W-:-:S05]  /*2a30*/  @P1 IMAD.MOV.U32 R4, RZ, RZ, R6 ;  /* 0x000000ffff041224 */ /* 0x000fca00078e0006 */
[----:B------:R1:W-:Y:S01]  /*2a40*/  @P1 STG.E.U16 desc[UR54][R4.64+0x2], R3 ;  /* 0x0000020304001986 */ /* 0x0003e2000c101536 */
[----:B------:R-:W-:Y:S05]  /*2a50*/  @!P2 BRA `(.L_x_38) ;  /* 0x000000000004a947 */ /* 0x000fea0003800000 */
[----:B------:R3:W5:Y:S02]  /*2a60*/  LDG.E.LTC128B.U16 R18, desc[UR54][R10.64+0x10] ;  /* 0x000010360a127981 */ /* 0x000764000c1e1520 */
.L_x_38:
[----:B------:R-:W-:Y:S05]  /*2a70*/  BSYNC B1 ;  /* 0x0000000000017941 */ /* 0x000fea0003800000 */
.L_x_37:
[----:B-1---5:R-:W-:Y:S01]  /*2a80*/  IMAD.U32 R3, R18, 0x10000, RZ ;  /* 0x0001000012037824 */ /* 0x022fe200078e00ff */
[----:B------:R-:W-:Y:S01]  /*2a90*/  ISETP.GT.AND P1, PT, R2, 0x9, PT ;  /* 0x000000090200780c */ /* 0x000fe20003f24270 */
[----:B------:R-:W-:Y:S01]  /*2aa0*/  @P2 IMAD.MOV.U32 R4, RZ, RZ, R224 ;  /* 0x000000ffff042224 */ /* 0x000fe200078e00e0 */
[----:B------:R-:W-:Y:S01]  /*2ab0*/  BSSY B1, `(.L_x_39) ;  /* 0x0000009000017945 */ /* 0x000fe20003800000 */
[----:B------:R-:W-:Y:S01]  /*2ac0*/  FMUL R3, R3, R22 ;  /* 0x0000001603037220 */ /* 0x000fe20000400000 */
[----:B------:R-:W-:Y:S01]  /*2ad0*/  @P2 IMAD.MOV.U32 R5, RZ, RZ, R225 ;  /* 0x000000ffff052224 */ /* 0x000fe200078e00e1 */
[----:B------:R-:W-:Y:S02]  /*2ae0*/  ISETP.GT.AND P3, PT, R0, RZ, P1 ;  /* 0x000000ff0000720c */ /* 0x000fe40000f64270 */
[----:B------:R-:W-:-:S05]  /*2af0*/  FFMA R3, R124, R23, R3 ;  /* 0x000000177c037223 */ /* 0x000fca0000000003 */
[----:B------:R-:W-:-:S05]  /*2b00*/  F2FP.BF16.F32.PACK_AB R3, RZ, R3 ;  /* 0x00000003ff03723e */ /* 0x000fca00000010ff */
[----:B------:R1:W-:Y:S01]  /*2b10*/  @P2 STG.E.U16 desc[UR54][R4.64+0x10], R3 ;  /* 0x0000100304002986 */ /* 0x0003e2000c101536 */
[----:B------:R-:W-:Y:S05]  /*2b20*/  @!P3 BRA `(.L_x_40) ;  /* 0x000000000004b947 */ /* 0x000fea0003800000 */
[----:B------:R4:W5:Y:S02]  /*2b30*/  LDG.E.LTC128B.U16 R18, desc[UR54][R10.64+0x12] ;  /* 0x000012360a127981 */ /* 0x000964000c1e1520 */
.L_x_40:
[----:B------:R-:W-:Y:S05]  /*2b40*/  BSYNC B1 ;  /* 0x0000000000017941 */ /* 0x000fea0003800000 */
.L_x_39:
[----:B-1---5:R-:W-:Y:S01]  /*2b50*/  IMAD.U32 R3, R18, 0x10000, RZ ;  /* 0x0001000012037824 */ /* 0x022fe200078e00ff */
[----:B------:R-:W-:Y:S01]  /*2b60*/  @P3 MOV R5, R225 ;  /* 0x000000e100053202 */ /* 0x000fe20000000f00 */
[----:B------:R-:W-:Y:S01]  /*2b70*/  BSSY B1, `(.L_x_41) ;  /* 0x000000a000017945 */ /* 0x000fe20003800000 */
[----:B------:R-:W-:Y:S01]  /*2b80*/  ISETP.GT.AND P0, PT, R0, 0x8, P0 ;  /* 0x000000080000780c */ /* 0x000fe20000704270 */
[----:B------:R-:W-:-:S04]  /*2b90*/  FMUL R4, R3, R22 ;  /* 0x0000001603047220 */ /* 0x000fc80000400000 */
[----:B------:R-:W-:-:S05]  /*2ba0*/  FFMA R4, R125, R23, R4 ;  /* 0x000000177d047223 */ /* 0x000fca0000000004 */
[----:B------:R-:W-:-:S04]  /*2bb0*/  F2FP.BF16.F32.PACK_AB R4, RZ, R4 ;  /* 0x00000004ff04723e */ /* 0x000fc800000010ff */
[----:B------:R-:W-:Y:S01]  /*2bc0*/  PRMT R3, R4, 0x7610, R3 ;  /* 0x0000761004037816 */ /* 0x000fe20000000003 */
[----:B------:R-:W-:-:S05]  /*2bd0*/  @P3 IMAD.MOV.U32 R4, RZ, RZ, R224 ;  /* 0x000000ffff043224 */ /* 0x000fca00078e00e0 */
[----:B------:R1:W-:Y:S01]  /*2be0*/  @P3 STG.E.U16 desc[UR54][R4.64+0x12], R3 ;  /* 0x0000120304003986 */ /* 0x0003e2000c101536 */
[----:B------:R-:W-:Y:S05]  /*2bf0*/  @!P0 BRA `(.L_x_42) ;  /* 0x0000000000048947 */ /* 0x000fea0003800000 */
[----:B------:R0:W5:Y:S02]  /*2c00*/  LDG.E.LTC128B.U16 R18, desc[UR54][R220.64+0x10] ;  /* 0x00001036dc127981 */ /* 0x000164000c1e1520 */
.L_x_42:
[----:B------:R-:W-:Y:S05]  /*2c10*/  BSYNC B1 ;  /* 0x0000000000017941 */ /* 0x000fea0003800000 */
.L_x_41:
[----:B-1---5:R-:W-:Y:S01]  /*2c20*/  IMAD.U32 R3, R18, 0x10000, RZ ;  /* 0x0001000012037824 */ /* 0x022fe200078e00ff */
[----:B------:R-:W-:Y:S01]  /*2c30*/  ISETP.GT.AND P1, PT, R0, 0x8, P1 ;  /* 0x000000080000780c */ /* 0x000fe20000f24270 */
[----:B------:R-:W-:Y:S01]  /*2c40*/  @P0 IMAD.MOV.U32 R4, RZ, RZ, R6 ;  /* 0x000000ffff040224 */ /* 0x000fe200078e0006 */
[----:B------:R-:W-:Y:S01]  /*2c50*/  BSSY B1, `(.L_x_43) ;  /* 0x0000008000017945 */ /* 0x000fe20003800000 */
[----:B------:R-:W-:Y:S01]  /*2c60*/  FMUL R3, R3, R22 ;  /* 0x0000001603037220 */ /* 0x000fe20000400000 */
[----:B------:R-:W-:-:S03]  /*2c70*/  @P0 IMAD.MOV.U32 R5, RZ, RZ, R7 ;  /* 0x000000ffff050224 */ /* 0x000fc600078e0007 */
[----:B------:R-:W-:-:S05]  /*2c80*/  FFMA R3, R126, R23, R3 ;  /* 0x000000177e037223 */ /* 0x000fca0000000003 */
[----:B------:R-:W-:-:S05]  /*2c90*/  F2FP.BF16.F32.PACK_AB R3, RZ, R3 ;  /* 0x00000003ff03723e */ /* 0x000fca00000010ff */
[----:B------:R1:W-:Y:S01]  /*2ca0*/  @P0 STG.E.U16 desc[UR54][R4.64+0x10], R3 ;  /* 0x0000100304000986 */ /* 0x0003e2000c101536 */
[----:B------:R-:W-:Y:S05]  /*2cb0*/  @!P1 BRA `(.L_x_44) ;  /* 0x0000000000049947 */ /* 0x000fea0003800000 */
[----:B------:R0:W5:Y:S02]  /*2cc0*/  LDG.E.LTC128B.U16 R18, desc[UR54][R220.64+0x12] ;  /* 0x00001236dc127981 */ /* 0x000164000c1e1520 */
.L_x_44:
[----:B------:R-:W-:Y:S05]  /*2cd0*/  BSYNC B1 ;  /* 0x0000000000017941 */ /* 0x000fea0003800000 */
.L_x_43:
        /* <DEDUP_REMOVED lines=13> */
.L_x_46:
[----:B------:R-:W-:Y:S05]  /*2db0*/  BSYNC B1 ;  /* 0x0000000000017941 */ /* 0x000fea0003800000 */
.L_x_45:
        /* <DEDUP_REMOVED lines=12> */
.L_x_48:
[----:B------:R-:W-:Y:S05]  /*2e80*/  BSYNC B1 ;  /* 0x0000000000017941 */ /* 0x000fea0003800000 */
.L_x_47:
        /* <DEDUP_REMOVED lines=12> */
.L_x_50:
[----:B------:R-:W-:Y:S05]  /*2f50*/  BSYNC B1 ;  /* 0x0000000000017941 */ /* 0x000fea0003800000 */
.L_x_49:
        /* <DEDUP_REMOVED lines=11> */
.L_x_52:
[----:B------:R-:W-:Y:S05]  /*3010*/  BSYNC B1 ;  /* 0x0000000000017941 */ /* 0x000fea0003800000 */
.L_x_51:
        /* <DEDUP_REMOVED lines=13> */
.L_x_54:
[----:B------:R-:W-:Y:S05]  /*30f0*/  BSYNC B1 ;  /* 0x0000000000017941 */ /* 0x000fea0003800000 */
.L_x_53:
        /* <DEDUP_REMOVED lines=12> */
.L_x_56:
[----:B------:R-:W-:Y:S05]  /*31c0*/  BSYNC B1 ;  /* 0x0000000000017941 */ /* 0x000fea0003800000 */
.L_x_55:
        /* <DEDUP_REMOVED lines=12> */
.L_x_58:
[----:B------:R-:W-:Y:S05]  /*3290*/  BSYNC B1 ;  /* 0x0000000000017941 */ /* 0x000fea0003800000 */
.L_x_57:
        /* <DEDUP_REMOVED lines=11> */
.L_x_60:
[----:B------:R-:W-:Y:S05]  /*3350*/  BSYNC B1 ;  /* 0x0000000000017941 */ /* 0x000fea0003800000 */
.L_x_59:
        /* <DEDUP_REMOVED lines=13> */
.L_x_62:
[----:B------:R-:W-:Y:S05]  /*3430*/  BSYNC B1 ;  /* 0x0000000000017941 */ /* 0x000fea0003800000 */
.L_x_61:
        /* <DEDUP_REMOVED lines=12> */
.L_x_64:
[----:B------:R-:W-:Y:S05]  /*3500*/  BSYNC B1 ;  /* 0x0000000000017941 */ /* 0x000fea0003800000 */
.L_x_63:
        /* <DEDUP_REMOVED lines=12> */
.L_x_66:
[----:B------:R-:W-:Y:S05]  /*35d0*/  BSYNC B1 ;  /* 0x0000000000017941 */ /* 0x000fea0003800000 */
.L_x_65:
        /* <DEDUP_REMOVED lines=11> */
.L_x_68:
[----:B------:R-:W-:Y:S05]  /*3690*/  BSYNC B1 ;  /* 0x0000000000017941 */ /* 0x000fea0003800000 */
.L_x_67:
        /* <DEDUP_REMOVED lines=13> */
.L_x_70:
[----:B------:R-:W-:Y:S05]  /*3770*/  BSYNC B1 ;  /* 0x0000000000017941 */ /* 0x000fea0003800000 */
.L_x_69:
        /* <DEDUP_REMOVED lines=12> */
.L_x_72:
[----:B------:R-:W-:Y:S05]  /*3840*/  BSYNC B1 ;  /* 0x0000000000017941 */ /* 0x000fea0003800000 */
.L_x_71:
        /* <DEDUP_REMOVED lines=12> */
.L_x_74:
[----:B------:R-:W-:Y:S05]  /*3910*/  BSYNC B1 ;  /* 0x0000000000017941 */ /* 0x000fea0003800000 */
.L_x_73:
        /* <DEDUP_REMOVED lines=11> */
.L_x_76:
[----:B------:R-:W-:Y:S05]  /*39d0*/  BSYNC B1 ;  /* 0x0000000000017941 */ /* 0x000fea0003800000 */
.L_x_75:
        /* <DEDUP_REMOVED lines=13> */
.L_x_78:
[----:B------:R-:W-:Y:S05]  /*3ab0*/  BSYNC B1 ;  /* 0x0000000000017941 */ /* 0x000fea0003800000 */
.L_x_77:
        /* <DEDUP_REMOVED lines=12> */
.L_x_80:
[----:B------:R-:W-:Y:S05]  /*3b80*/  BSYNC B1 ;  /* 0x0000000000017941 */ /* 0x000fea0003800000 */
.L_x_79:
        /* <DEDUP_REMOVED lines=12> */
.L_x_82:
[----:B------:R-:W-:Y:S05]  /*3c50*/  BSYNC B1 ;  /* 0x0000000000017941 */ /* 0x000fea0003800000 */
.L_x_81:
        /* <DEDUP_REMOVED lines=11> */
.L_x_84:
[----:B------:R-:W-:Y:S05]  /*3d10*/  BSYNC B1 ;  /* 0x0000000000017941 */ /* 0x000fea0003800000 */
.L_x_83:
        /* <DEDUP_REMOVED lines=13> */
.L_x_86:
[----:B------:R-:W-:Y:S05]  /*3df0*/  BSYNC B1 ;  /* 0x0000000000017941 */ /* 0x000fea0003800000 */
.L_x_85:
        /* <DEDUP_REMOVED lines=12> */
.L_x_88:
[----:B------:R-:W-:Y:S05]  /*3ec0*/  BSYNC B1 ;  /* 0x0000000000017941 */ /* 0x000fea0003800000 */
.L_x_87:
        /* <DEDUP_REMOVED lines=12> */
.L_x_90:
[----:B------:R-:W-:Y:S05]  /*3f90*/  BSYNC B1 ;  /* 0x0000000000017941 */ /* 0x000fea0003800000 */
.L_x_89:
        /* <DEDUP_REMOVED lines=11> */
.L_x_92:
[----:B------:R-:W-:Y:S05]  /*4050*/  BSYNC B1 ;  /* 0x0000000000017941 */ /* 0x000fea0003800000 */
.L_x_91:
        /* <DEDUP_REMOVED lines=13> */
.L_x_94:
[----:B------:R-:W-:Y:S05]  /*4130*/  BSYNC B1 ;  /* 0x0000000000017941 */ /* 0x000fea0003800000 */
.L_x_93:
        /* <DEDUP_REMOVED lines=12> */
.L_x_96:
[----:B------:R-:W-:Y:S05]  /*4200*/  BSYNC B1 ;  /* 0x0000000000017941 */ /* 0x000fea0003800000 */
.L_x_95:
        /* <DEDUP_REMOVED lines=12> */
.L_x_98:
[----:B------:R-:W-:Y:S05]  /*42d0*/  BSYNC B1 ;  /* 0x0000000000017941 */ /* 0x000fea0003800000 */
.L_x_97:
        /* <DEDUP_REMOVED lines=11> */
.L_x_100:
[----:B------:R-:W-:Y:S05]  /*4390*/  BSYNC B1 ;  /* 0x0000000000017941 */ /* 0x000fea0003800000 */
.L_x_99:
        /* <DEDUP_REMOVED lines=13> */
.L_x_102:
[----:B------:R-:W-:Y:S05]  /*4470*/  BSYNC B1 ;  /* 0x0000000000017941 */ /* 0x000fea0003800000 */
.L_x_101:
        /* <DEDUP_REMOVED lines=12> */
.L_x_104:
[----:B------:R-:W-:Y:S05]  /*4540*/  BSYNC B1 ;  /* 0x0000000000017941 */ /* 0x000fea0003800000 */
.L_x_103:
        /* <DEDUP_REMOVED lines=12> */
.L_x_106:
[----:B------:R-:W-:Y:S05]  /*4610*/  BSYNC B1 ;  /* 0x0000000000017941 */ /* 0x000fea0003800000 */
.L_x_105:
        /* <DEDUP_REMOVED lines=11> */
.L_x_108:
[----:B------:R-:W-:Y:S05]  /*46d0*/  BSYNC B1 ;  /* 0x0000000000017941 */ /* 0x000fea0003800000 */
.L_x_107:
        /* <DEDUP_REMOVED lines=13> */
.L_x_110:
[----:B------:R-:W-:Y:S05]  /*47b0*/  BSYNC B1 ;  /* 0x0000000000017941 */ /* 0x000fea0003800000 */
.L_x_109:
        /* <DEDUP_REMOVED lines=12> */
.L_x_112:
[----:B------:R-:W-:Y:S05]  /*4880*/  BSYNC B1 ;  /* 0x0000000000017941 */ /* 0x000fea0003800000 */
.L_x_111:
        /* <DEDUP_REMOVED lines=12> */
.L_x_114:
[----:B------:R-:W-:Y:S05]  /*4950*/  BSYNC B1 ;  /* 0x0000000000017941 */ /* 0x000fea0003800000 */
.L_x_113:
        /* <DEDUP_REMOVED lines=11> */
.L_x_116:
[----:B------:R-:W-:Y:S05]  /*4a10*/  BSYNC B1 ;  /* 0x0000000000017941 */ /* 0x000fea0003800000 */
.L_x_115:
        /* <DEDUP_REMOVED lines=13> */
.L_x_118:
[----:B------:R-:W-:Y:S05]  /*4af0*/  BSYNC B1 ;  /* 0x0000000000017941 */ /* 0x000fea0003800000 */
.L_x_117:
        /* <DEDUP_REMOVED lines=12> */
.L_x_120:
[----:B------:R-:W-:Y:S05]  /*4bc0*/  BSYNC B1 ;  /* 0x0000000000017941 */ /* 0x000fea0003800000 */
.L_x_119:
        /* <DEDUP_REMOVED lines=12> */
.L_x_122:
[----:B------:R-:W-:Y:S05]  /*4c90*/  BSYNC B1 ;  /* 0x0000000000017941 */ /* 0x000fea0003800000 */
.L_x_121:
        /* <DEDUP_REMOVED lines=11> */
.L_x_124:
[----:B------:R-:W-:Y:S05]  /*4d50*/  BSYNC B1 ;  /* 0x0000000000017941 */ /* 0x000fea0003800000 */
.L_x_123:
        /* <DEDUP_REMOVED lines=13> */
.L_x_126:
[----:B------:R-:W-:Y:S05]  /*4e30*/  BSYNC B1 ;  /* 0x0000000000017941 */ /* 0x000fea0003800000 */
.L_x_125:
        /* <DEDUP_REMOVED lines=12> */
.L_x_128:
[----:B------:R-:W-:Y:S05]  /*4f00*/  BSYNC B1 ;  /* 0x0000000000017941 */ /* 0x000fea0003800000 */
.L_x_127:
        /* <DEDUP_REMOVED lines=12> */
.L_x_130:
[----:B------:R-:W-:Y:S05]  /*4fd0*/  BSYNC B1 ;  /* 0x0000000000017941 */ /* 0x000fea0003800000 */
.L_x_129:
        /* <DEDUP_REMOVED lines=11> */
.L_x_132:
[----:B------:R-:W-:Y:S05]  /*5090*/  BSYNC B1 ;  /* 0x0000000000017941 */ /* 0x000fea0003800000 */
.L_x_131:
        /* <DEDUP_REMOVED lines=13> */
.L_x_134:
[----:B------:R-:W-:Y:S05]  /*5170*/  BSYNC B1 ;  /* 0x0000000000017941 */ /* 0x000fea0003800000 */
.L_x_133:
        /* <DEDUP_REMOVED lines=12> */
.L_x_136:
[----:B------:R-:W-:Y:S05]  /*5240*/  BSYNC B1 ;  /* 0x0000000000017941 */ /* 0x000fea0003800000 */
.L_x_135:
        /* <DEDUP_REMOVED lines=12> */
.L_x_138:
[----:B------:R-:W-:Y:S05]  /*5310*/  BSYNC B1 ;  /* 0x0000000000017941 */ /* 0x000fea0003800000 */
.L_x_137:
        /* <DEDUP_REMOVED lines=11> */
.L_x_140:
[----:B------:R-:W-:Y:S05]  /*53d0*/  BSYNC B1 ;  /* 0x0000000000017941 */ /* 0x000fea0003800000 */
.L_x_139:
        /* <DEDUP_REMOVED lines=13> */
.L_x_142:
[----:B------:R-:W-:Y:S05]  /*54b0*/  BSYNC B1 ;  /* 0x0000000000017941 */ /* 0x000fea0003800000 */
.L_x_141:
        /* <DEDUP_REMOVED lines=12> */
.L_x_144:
[----:B------:R-:W-:Y:S05]  /*5580*/  BSYNC B1 ;  /* 0x0000000000017941 */ /* 0x000fea0003800000 */
.L_x_143:
        /* <DEDUP_REMOVED lines=12> */
.L_x_146:
[----:B------:R-:W-:Y:S05]  /*5650*/  BSYNC B1 ;  /* 0x0000000000017941 */ /* 0x000fea0003800000 */
.L_x_145:
        /* <DEDUP_REMOVED lines=11> */
.L_x_148:
[----:B------:R-:W-:Y:S05]  /*5710*/  BSYNC B1 ;  /* 0x0000000000017941 */ /* 0x000fea0003800000 */
.L_x_147:
        /* <DEDUP_REMOVED lines=13> */
.L_x_150:
[----:B------:R-:W-:Y:S05]  /*57f0*/  BSYNC B1 ;  /* 0x0000000000017941 */ /* 0x000fea0003800000 */
.L_x_149:
        /* <DEDUP_REMOVED lines=12> */
.L_x_152:
[----:B------:R-:W-:Y:S05]  /*58c0*/  BSYNC B1 ;  /* 0x0000000000017941 */ /* 0x000fea0003800000 */
.L_x_151:
        /* <DEDUP_REMOVED lines=12> */
.L_x_154:
[----:B------:R-:W-:Y:S05]  /*5990*/  BSYNC B1 ;  /* 0x0000000000017941 */ /* 0x000fea0003800000 */
.L_x_153:
        /* <DEDUP_REMOVED lines=11> */
.L_x_156:
[----:B------:R-:W-:Y:S05]  /*5a50*/  BSYNC B1 ;  /* 0x0000000000017941 */ /* 0x000fea0003800000 */
.L_x_155:
        /* <DEDUP_REMOVED lines=13> */
.L_x_158:
[----:B------:R-:W-:Y:S05]  /*5b30*/  BSYNC B1 ;  /* 0x0000000000017941 */ /* 0x000fea0003800000 */
.L_x_157:
        /* <DEDUP_REMOVED lines=12> */
.L_x_160:
[----:B------:R-:W-:Y:S05]  /*5c00*/  BSYNC B1 ;  /* 0x0000000000017941 */ /* 0x000fea0003800000 */
.L_x_159:
        /* <DEDUP_REMOVED lines=12> */
.L_x_162:
[----:B------:R-:W-:Y:S05]  /*5cd0*/  BSYNC B1 ;  /* 0x0000000000017941 */ /* 0x000fea0003800000 */
.L_x_161:
        /* <DEDUP_REMOVED lines=11> */
.L_x_164:
[----:B------:R-:W-:Y:S05]  /*5d90*/  BSYNC B1 ;  /* 0x0000000000017941 */ /* 0x000fea0003800000 */
.L_x_163:
        /* <DEDUP_REMOVED lines=13> */
.L_x_166:
[----:B------:R-:W-:Y:S05]  /*5e70*/  BSYNC B1 ;  /* 0x0000000000017941 */ /* 0x000fea0003800000 */
.L_x_165:
        /* <DEDUP_REMOVED lines=12> */
.L_x_168:
[----:B------:R-:W-:Y:S05]  /*5f40*/  BSYNC B1 ;  /* 0x0000000000017941 */ /* 0x000fea0003800000 */
.L_x_167:
        /* <DEDUP_REMOVED lines=12> */
.L_x_170:
[----:B------:R-:W-:Y:S05]  /*6010*/  BSYNC B1 ;  /* 0x0000000000017941 */ /* 0x000fea0003800000 */
.L_x_169:
        /* <DEDUP_REMOVED lines=11> */
.L_x_172:
[----:B------:R-:W-:Y:S05]  /*60d0*/  BSYNC B1 ;  /* 0x0000000000017941 */ /* 0x000fea0003800000 */
.L_x_171:
        /* <DEDUP_REMOVED lines=13> */
.L_x_174:
[----:B------:R-:W-:Y:S05]  /*61b0*/  BSYNC B1 ;  /* 0x0000000000017941 */ /* 0x000fea0003800000 */
.L_x_173:
        /* <DEDUP_REMOVED lines=12> */
.L_x_176:
[----:B------:R-:W-:Y:S05]  /*6280*/  BSYNC B1 ;  /* 0x0000000000017941 */ /* 0x000fea0003800000 */
.L_x_175:
        /* <DEDUP_REMOVED lines=12> */
.L_x_178:
[----:B------:R-:W-:Y:S05]  /*6350*/  BSYNC B1 ;  /* 0x0000000000017941 */ /* 0x000fea0003800000 */
.L_x_177:
        /* <DEDUP_REMOVED lines=11> */
.L_x_180:
[----:B------:R-:W-:Y:S05]  /*6410*/  BSYNC B1 ;  /* 0x0000000000017941 */ /* 0x000fea0003800000 */
.L_x_179:
        /* <DEDUP_REMOVED lines=13> */
.L_x_182:
[----:B------:R-:W-:Y:S05]  /*64f0*/  BSYNC B1 ;  /* 0x0000000000017941 */ /* 0x000fea0003800000 */
.L_x_181:
        /* <DEDUP_REMOVED lines=12> */
.L_x_184:
[----:B------:R-:W-:Y:S05]  /*65c0*/  BSYNC B1 ;  /* 0x0000000000017941 */ /* 0x000fea0003800000 */
.L_x_183:
        /* <DEDUP_REMOVED lines=12> */
.L_x_186:
[----:B------:R-:W-:Y:S05]  /*6690*/  BSYNC B1 ;  /* 0x0000000000017941 */ /* 0x000fea0003800000 */
.L_x_185:
        /* <DEDUP_REMOVED lines=11> */
.L_x_188:
[----:B------:R-:W-:Y:S05]  /*6750*/  BSYNC B1 ;  /* 0x0000000000017941 */ /* 0x000fea0003800000 */
.L_x_187:
        /* <DEDUP_REMOVED lines=13> */
.L_x_190:
[----:B------:R-:W-:Y:S05]  /*6830*/  BSYNC B1 ;  /* 0x0000000000017941 */ /* 0x000fea0003800000 */
.L_x_189:
        /* <DEDUP_REMOVED lines=12> */
.L_x_192:
[----:B------:R-:W-:Y:S05]  /*6900*/  BSYNC B1 ;  /* 0x0000000000017941 */ /* 0x000fea0003800000 */
.L_x_191:
        /* <DEDUP_REMOVED lines=12> */
.L_x_194:
[----:B------:R-:W-:Y:S05]  /*69d0*/  BSYNC B1 ;  /* 0x0000000000017941 */ /* 0x000fea0003800000 */
.L_x_193:
        /* <DEDUP_REMOVED lines=11> */
.L_x_196:
[----:B------:R-:W-:Y:S05]  /*6a90*/  BSYNC B1 ;  /* 0x0000000000017941 */ /* 0x000fea0003800000 */
.L_x_195:
        /* <DEDUP_REMOVED lines=13> */
.L_x_198:
[----:B------:R-:W-:Y:S05]  /*6b70*/  BSYNC B1 ;  /* 0x0000000000017941 */ /* 0x000fea0003800000 */
.L_x_197:
        /* <DEDUP_REMOVED lines=12> */
.L_x_200:
[----:B------:R-:W-:Y:S05]  /*6c40*/  BSYNC B1 ;  /* 0x0000000000017941 */ /* 0x000fea0003800000 */
.L_x_199:
        /* <DEDUP_REMOVED lines=12> */
.L_x_202:
[----:B------:R-:W-:Y:S05]  /*6d10*/  BSYNC B1 ;  /* 0x0000000000017941 */ /* 0x000fea0003800000 */
.L_x_201:
        /* <DEDUP_REMOVED lines=11> */
.L_x_204:
[----:B------:R-:W-:Y:S05]  /*6dd0*/  BSYNC B1 ;  /* 0x0000000000017941 */ /* 0x000fea0003800000 */
.L_x_203:
[----:B-1---5:R-:W-:Y:S01]  /*6de0*/  IMAD.U32 R3, R18, 0x10000, RZ ;  /* 0x0001000012037824 */ /* 0x022fe200078e00ff */
[----:B------:R-:W-:Y:S01]  /*6df0*/  ISETP.GT.AND P0, PT, R2, 0xb0, PT ;  /* 0x000000b00200780c */ /* 0x000fe20003f04270 */
[----:B------:R-:W-:Y:S01]  /*6e00*/  @P1 IMAD.MOV.U32 R5, RZ, RZ, R7 ;  /* 0x000000ffff051224 */ /* 0x000fe200078e0007 */
[----:B------:R-:W-:Y:S01]  /*6e10*/  BSSY B1, `(.L_x_205) ;  /* 0x000000a000017945 */ /* 0x000fe20003800000 */
[----:B------:R-:W-:Y:S01]  /*6e20*/  FMUL R4, R3, R22 ;  /* 0x0000001603047220 */ /* 0x000fe20000400000 */
[----:B------:R-:W-:-:S03]  /*6e30*/  ISETP.GT.AND P2, PT, R0, RZ, P0 ;  /* 0x000000ff0000720c */ /* 0x000fc60000744270 */
[----:B------:R-:W-:-:S05]  /*6e40*/  FFMA R4, R207, R23, R4 ;  /* 0x00000017cf047223 */ /* 0x000fca0000000004 */
[----:B------:R-:W-:-:S04]  /*6e50*/  F2FP.BF16.F32.PACK_AB R4, RZ, R4 ;  /* 0x00000004ff04723e */ /* 0x000fc800000010ff */
[----:B------:R-:W-:Y:S02]  /*6e60*/  PRMT R3, R4, 0x7610, R3 ;  /* 0x0000761004037816 */ /* 0x000fe40000000003 */
[----:B------:R-:W-:-:S05]  /*6e70*/  @P1 MOV R4, R6 ;  /* 0x0000000600041202 */ /* 0x000fca0000000f00 */
[----:B------:R1:W-:Y:S01]  /*6e80*/  @P1 STG.E.U16 desc[UR54][R4.64+0x152], R3 ;  /* 0x0001520304001986 */ /* 0x0003e2000c101536 */
[----:B------:R-:W-:Y:S05]  /*6e90*/  @!P2 BRA `(.L_x_206) ;  /* 0x000000000004a947 */ /* 0x000fea0003800000 */
[----:B------:R0:W5:Y:S02]  /*6ea0*/  LDG.E.LTC128B.U16 R18, desc[UR54][R10.64+0x160] ;  /* 0x000160360a127981 */ /* 0x000164000c1e1520 */
.L_x_206:
[----:B------:R-:W-:Y:S05]  /*6eb0*/  BSYNC B1 ;  /* 0x0000000000017941 */ /* 0x000fea0003800000 */
.L_x_205:
        /* <DEDUP_REMOVED lines=12> */
.L_x_208:
[----:B------:R-:W-:Y:S05]  /*6f80*/  BSYNC B1 ;  /* 0x0000000000017941 */ /* 0x000fea0003800000 */
.L_x_207:
[----:B-1---5:R-:W-:Y:S01]  /*6f90*/  SHF.L.U32 R3, R18, 0x10, RZ ;  /* 0x0000001012037819 */ /* 0x022fe200000006ff */
[----:B------:R-:W-:Y:S01]  /*6fa0*/  @P3 IMAD.MOV.U32 R5, RZ, RZ, R225 ;  /* 0x000000ffff053224 */ /* 0x000fe200078e00e1 */
[----:B------:R-:W-:Y:S01]  /*6fb0*/  ISETP.GT.AND P0, PT, R0, 0x8, P0 ;  /* 0x000000080000780c */ /* 0x000fe20000704270 */
[----:B------:R-:W-:Y:S02]  /*6fc0*/  BSSY B1, `(.L_x_209) ;  /* 0x0000009000017945 */ /* 0x000fe40003800000 */
        /* <DEDUP_REMOVED lines=8> */
.L_x_210:
[----:B------:R-:W-:Y:S05]  /*7050*/  BSYNC B1 ;  /* 0x0000000000017941 */ /* 0x000fea0003800000 */
.L_x_209:
[----:B-1---5:R-:W-:Y:S01]  /*7060*/  IMAD.U32 R3, R18, 0x10000, RZ ;  /* 0x0001000012037824 */ /* 0x022fe200078e00ff */
[----:B------:R-:W-:Y:S01]  /*7070*/  @P0 MOV R5, R7 ;  /* 0x0000000700050202 */ /* 0x000fe20000000f00 */
[----:B------:R-:W-:Y:S01]  /*7080*/  @P0 IMAD.MOV.U32 R4, RZ, RZ, R6 ;  /* 0x000000ffff040224 */ /* 0x000fe200078e0006 */
[----:B------:R-:W-:Y:S01]  /*7090*/  ISETP.GT.AND P1, PT, R0, 0x8, P1 ;  /* 0x000000080000780c */ /* 0x000fe20000f24270 */
[----:B------:R-:W-:Y:S01]  /*70a0*/  FMUL R3, R3, R22 ;  /* 0x0000001603037220 */ /* 0x000fe20000400000 */
[----:B------:R-:W-:Y:S03]  /*70b0*/  BSSY B1, `(.L_x_211) ;  /* 0x0000006000017945 */ /* 0x000fe60003800000 */
[----:B------:R-:W-:-:S05]  /*70c0*/  FFMA R3, R210, R23, R3 ;  /* 0x00000017d2037223 */ /* 0x000fca0000000003 */
[----:B------:R-:W-:-:S05]  /*70d0*/  F2FP.BF16.F32.PACK_AB R3, RZ, R3 ;  /* 0x00000003ff03723e */ /* 0x000fca00000010ff */
[----:B------:R1:W-:Y:S01]  /*70e0*/  @P0 STG.E.U16 desc[UR54][R4.64+0x160], R3 ;  /* 0x0001600304000986 */ /* 0x0003e2000c101536 */
[----:B------:R-:W-:Y:S05]  /*70f0*/  @!P1 BRA `(.L_x_212) ;  /* 0x0000000000049947 */ /* 0x000fea0003800000 */
[----:B------:R0:W5:Y:S02]  /*7100*/  LDG.E.LTC128B.U16 R18, desc[UR54][R220.64+0x162] ;  /* 0x00016236dc127981 */ /* 0x000164000c1e1520 */
.L_x_212:
[----:B------:R-:W-:Y:S05]  /*7110*/  BSYNC B1 ;  /* 0x0000000000017941 */ /* 0x000fea0003800000 */
.L_x_211:
        /* <DEDUP_REMOVED lines=8> */
[----:B------:R-:W-:Y:S01]  /*71a0*/  PRMT R3, R4, 0x7610, R3 ;  /* 0x0000761004037816 */ /* 0x000fe20000000003 */
[----:B------:R-:W-:-:S05]  /*71b0*/  @P1 IMAD.MOV.U32 R4, RZ, RZ, R6 ;  /* 0x000000ffff041224 */ /* 0x000fca00078e0006 */
[----:B------:R1:W-:Y:S01]  /*71c0*/  @P1 STG.E.U16 desc[UR54][R4.64+0x162], R3 ;  /* 0x0001620304001986 */ /* 0x0003e2000c101536 */
[----:B------:R-:W-:Y:S05]  /*71d0*/  @!P2 BRA `(.L_x_214) ;  /* 0x000000000004a947 */ /* 0x000fea0003800000 */
[----:B------:R0:W5:Y:S02]  /*71e0*/  LDG.E.LTC128B.U16 R18, desc[UR54][R10.64+0x170] ;  /* 0x000170360a127981 */ /* 0x000164000c1e1520 */
.L_x_214:
[----:B------:R-:W-:Y:S05]  /*71f0*/  BSYNC B1 ;  /* 0x0000000000017941 */ /* 0x000fea0003800000 */
.L_x_213:
[----:B-1---5:R-:W-:Y:S01]  /*7200*/  IMAD.U32 R3, R18, 0x10000, RZ ;  /* 0x0001000012037824 */ /* 0x022fe200078e00ff */
[----:B------:R-:W-:Y:S01]  /*7210*/  @P2 MOV R4, R224 ;  /* 0x000000e000042202 */ /* 0x000fe20000000f00 */
[----:B------:R-:W-:Y:S01]  /*7220*/  @P2 IMAD.MOV.U32 R5, RZ, RZ, R225 ;  /* 0x000000ffff052224 */ /* 0x000fe200078e00e1 */
[----:B------:R-:W-:Y:S01]  /*7230*/  ISETP.GT.AND P1, PT, R2, 0xb9, PT ;  /* 0x000000b90200780c */ /* 0x000fe20003f24270 */
[----:B------:R-:W-:Y:S01]  /*7240*/  FMUL R3, R3, R22 ;  /* 0x0000001603037220 */ /* 0x000fe20000400000 */
[----:B------:R-:W-:Y:S02]  /*7250*/  BSSY B1, `(.L_x_215) ;  /* 0x0000007000017945 */ /* 0x000fe40003800000 */
[----:B------:R-:W-:Y:S01]  /*7260*/  ISETP.GT.AND P3, PT, R0, RZ, P1 ;  /* 0x000000ff0000720c */ /* 0x000fe20000f64270 */
[----:B------:R-:W-:-:S05]  /*7270*/  FFMA R3, R212, R23, R3 ;  /* 0x00000017d4037223 */ /* 0x000fca0000000003 */
[----:B------:R-:W-:-:S05]  /*7280*/  F2FP.BF16.F32.PACK_AB R3, RZ, R3 ;  /* 0x00000003ff03723e */ /* 0x000fca00000010ff */
[----:B------:R1:W-:Y:S02]  /*7290*/  @P2 STG.E.U16 desc[UR54][R4.64+0x170], R3 ;  /* 0x0001700304002986 */ /* 0x0003e4000c101536 */
[----:B------:R-:W-:Y:S05]  /*72a0*/  @!P3 BRA `(.L_x_216) ;  /* 0x000000000004b947 */ /* 0x000fea0003800000 */
[----:B------:R0:W5:Y:S02]  /*72b0*/  LDG.E.LTC128B.U16 R18, desc[UR54][R10.64+0x172] ;  /* 0x000172360a127981 */ /* 0x000164000c1e1520 */
.L_x_216:
[----:B------:R-:W-:Y:S05]  /*72c0*/  BSYNC B1 ;  /* 0x0000000000017941 */ /* 0x000fea0003800000 */
.L_x_215:
[----:B-1---5:R-:W-:Y:S01]  /*72d0*/  IMAD.U32 R3, R18, 0x10000, RZ ;  /* 0x0001000012037824 */ /* 0x022fe200078e00ff */
[----:B------:R-:W-:Y:S01]  /*72e0*/  ISETP.GT.AND P0, PT, R0, 0x8, P0 ;  /* 0x000000080000780c */ /* 0x000fe20000704270 */
[----:B------:R-:W-:Y:S01]  /*72f0*/  @P3 IMAD.MOV.U32 R5, RZ, RZ, R225 ;  /* 0x000000ffff053224 */ /* 0x000fe200078e00e1 */
[----:B------:R-:W-:Y:S01]  /*7300*/  BSSY B1, `(.L_x_217) ;  /* 0x0000009000017945 */ /* 0x000fe20003800000 */
        /* <DEDUP_REMOVED lines=8> */
.L_x_218:
[----:B------:R-:W-:Y:S05]  /*7390*/  BSYNC B1 ;  /* 0x0000000000017941 */ /* 0x000fea0003800000 */
.L_x_217:
[----:B-1---5:R-:W-:Y:S01]  /*73a0*/  SHF.L.U32 R3, R18, 0x10, RZ ;  /* 0x0000001012037819 */ /* 0x022fe200000006ff */
[----:B------:R-:W-:Y:S01]  /*73b0*/  @P0 IMAD.MOV.U32 R4, RZ, RZ, R6 ;  /* 0x000000ffff040224 */ /* 0x000fe200078e0006 */
[----:B------:R-:W-:Y:S01]  /*73c0*/  ISETP.GT.AND P1, PT, R0, 0x8, P1 ;  /* 0x000000080000780c */ /* 0x000fe20000f24270 */
[----:B------:R-:W-:Y:S01]  /*73d0*/  @P0 IMAD.MOV.U32 R5, RZ, RZ, R7 ;  /* 0x000000ffff050224 */ /* 0x000fe200078e0007 */
[----:B------:R-:W-:Y:S01]  /*73e0*/  BSSY B1, `(.L_x_219) ;  /* 0x0000007000017945 */ /* 0x000fe20003800000 */
[----:B------:R-:W-:-:S04]  /*73f0*/  FMUL R3, R3, R22 ;  /* 0x0000001603037220 */ /* 0x000fc80000400000 */
[----:B------:R-:W-:-:S05]  /*7400*/  FFMA R3, R214, R23, R3 ;  /* 0x00000017d6037223 */ /* 0x000fca0000000003 */
[----:B------:R-:W-:-:S05]  /*7410*/  F2FP.BF16.F32.PACK_AB R3, RZ, R3 ;  /* 0x00000003ff03723e */ /* 0x000fca00000010ff */
[----:B------:R1:W-:Y:S01]  /*7420*/  @P0 STG.E.U16 desc[UR54][R4.64+0x170], R3 ;  /* 0x0001700304000986 */ /* 0x0003e2000c101536 */
[----:B------:R-:W-:Y:S05]  /*7430*/  @!P1 BRA `(.L_x_220) ;  /* 0x0000000000049947 */ /* 0x000fea0003800000 */
[----:B------:R0:W5:Y:S02]  /*7440*/  LDG.E.LTC128B.U16 R18, desc[UR54][R220.64+0x172] ;  /* 0x00017236dc127981 */ /* 0x000164000c1e1520 */
.L_x_220:
[----:B------:R-:W-:Y:S05]  /*7450*/  BSYNC B1 ;  /* 0x0000000000017941 */ /* 0x000fea0003800000 */
.L_x_219:
        /* <DEDUP_REMOVED lines=13> */
.L_x_222:
[----:B------:R-:W-:Y:S05]  /*7530*/  BSYNC B1 ;  /* 0x0000000000017941 */ /* 0x000fea0003800000 */
.L_x_221:
        /* <DEDUP_REMOVED lines=12> */
.L_x_224:
[----:B------:R-:W-:Y:S05]  /*7600*/  BSYNC B1 ;  /* 0x0000000000017941 */ /* 0x000fea0003800000 */
.L_x_223:
[----:B-1---5:R-:W-:Y:S01]  /*7610*/  IMAD.U32 R3, R18, 0x10000, RZ ;  /* 0x0001000012037824 */ /* 0x022fe200078e00ff */
[----:B------:R-:W-:Y:S01]  /*7620*/  ISETP.GT.AND P0, PT, R0, 0x8, P0 ;  /* 0x000000080000780c */ /* 0x000fe20000704270 */
[----:B------:R-:W-:Y:S01]  /*7630*/  @P3 IMAD.MOV.U32 R5, RZ, RZ, R225 ;  /* 0x000000ffff053224 */ /* 0x000fe200078e00e1 */
[----:B------:R-:W-:Y:S01]  /*7640*/  BSSY B1, `(.L_x_225) ;  /* 0x0000009000017945 */ /* 0x000fe20003800000 */
[----:B------:R-:W-:-:S04]  /*7650*/  FMUL R4, R3, R22 ;  /* 0x0000001603047220 */ /* 0x000fc80000400000 */
[----:B------:R-:W-:-:S05]  /*7660*/  FFMA R4, R25, R23, R4 ;  /* 0x0000001719047223 */ /* 0x000fca0000000004 */
[----:B------:R-:W-:-:S04]  /*7670*/  F2FP.BF16.F32.PACK_AB R4, RZ, R4 ;  /* 0x00000004ff04723e */ /* 0x000fc800000010ff */
[----:B------:R-:W-:Y:S02]  /*7680*/  PRMT R3, R4, 0x7610, R3 ;  /* 0x0000761004037816 */ /* 0x000fe40000000003 */
[----:B------:R-:W-:-:S05]  /*7690*/  @P3 MOV R4, R224 ;  /* 0x000000e000043202 */ /* 0x000fca0000000f00 */
[----:B------:R1:W-:Y:S01]  /*76a0*/  @P3 STG.E.U16 desc[UR54][R4.64+0x182], R3 ;  /* 0x0001820304003986 */ /* 0x0003e2000c101536 */
[----:B------:R-:W-:Y:S05]  /*76b0*/  @!P0 BRA `(.L_x_226) ;  /* 0x0000000000048947 */ /* 0x000fea0003800000 */
[----:B------:R0:W5:Y:S02]  /*76c0*/  LDG.E.LTC128B.U16 R18, desc[UR54][R220.64+0x180] ;  /* 0x00018036dc127981 */ /* 0x000164000c1e1520 */
.L_x_226:
[----:B------:R-:W-:Y:S05]  /*76d0*/  BSYNC B1 ;  /* 0x0000000000017941 */ /* 0x000fea0003800000 */
.L_x_225:
        /* <DEDUP_REMOVED lines=11> */
.L_x_228:
[----:B------:R-:W-:Y:S05]  /*7790*/  BSYNC B1 ;  /* 0x0000000000017941 */ /* 0x000fea0003800000 */
.L_x_227:
[----:B-1---5:R-:W-:Y:S01]  /*77a0*/  SHF.L.U32 R3, R18, 0x10, RZ ;  /* 0x0000001012037819 */ /* 0x022fe200000006ff */
[----:B------:R-:W-:Y:S01]  /*77b0*/  @P1 IMAD.MOV.U32 R5, RZ, RZ, R7 ;  /* 0x000000ffff051224 */ /* 0x000fe200078e0007 */
[----:B------:R-:W-:Y:S01]  /*77c0*/  ISETP.GT.AND P0, PT, R2, 0xc8, PT ;  /* 0x000000c80200780c */ /* 0x000fe20003f04270 */
[----:B------:R-:W-:Y:S02]  /*77d0*/  BSSY B1, `(.L_x_229) ;  /* 0x000000a000017945 */ /* 0x000fe40003800000 */
        /* <DEDUP_REMOVED lines=9> */
.L_x_230:
[----:B------:R-:W-:Y:S05]  /*7870*/  BSYNC B1 ;  /* 0x0000000000017941 */ /* 0x000fea0003800000 */
.L_x_229:
        /* <DEDUP_REMOVED lines=12> */
.L_x_232:
[----:B------:R-:W-:Y:S05]  /*7940*/  BSYNC B1 ;  /* 0x0000000000017941 */ /* 0x000fea0003800000 */
.L_x_231:
        /* <DEDUP_REMOVED lines=12> */
.L_x_234:
[----:B------:R-:W-:Y:S05]  /*7a10*/  BSYNC B1 ;  /* 0x0000000000017941 */ /* 0x000fea0003800000 */
.L_x_233:
        /* <DEDUP_REMOVED lines=11> */
.L_x_236:
[----:B------:R-:W-:Y:S05]  /*7ad0*/  BSYNC B1 ;  /* 0x0000000000017941 */ /* 0x000fea0003800000 */
.L_x_235:
        /* <DEDUP_REMOVED lines=13> */
.L_x_238:
[----:B------:R-:W-:Y:S05]  /*7bb0*/  BSYNC B1 ;  /* 0x0000000000017941 */ /* 0x000fea0003800000 */
.L_x_237:
[----:B-1---5:R-:W-:Y:S01]  /*7bc0*/  SHF.L.U32 R3, R18, 0x10, RZ ;  /* 0x0000001012037819 */ /* 0x022fe200000006ff */
[----:B------:R-:W-:Y:S01]  /*7bd0*/  @P2 IMAD.MOV.U32 R4, RZ, RZ, R224 ;  /* 0x000000ffff042224 */ /* 0x000fe200078e00e0 */
[----:B------:R-:W-:Y:S01]  /*7be0*/  ISETP.GT.AND P1, PT, R2, 0xd1, PT ;  /* 0x000000d10200780c */ /* 0x000fe20003f24270 */
[----:B------:R-:W-:Y:S01]  /*7bf0*/  @P2 IMAD.MOV.U32 R5, RZ, RZ, R225 ;  /* 0x000000ffff052224 */ /* 0x000fe200078e00e1 */
[----:B------:R-:W-:Y:S01]  /*7c00*/  BSSY B1, `(.L_x_239) ;  /* 0x0000008000017945 */ /* 0x000fe20003800000 */
[----:B------:R-:W-:Y:S01]  /*7c10*/  FMUL R3, R3, R22 ;  /* 0x0000001603037220 */ /* 0x000fe20000400000 */
[----:B------:R-:W-:-:S03]  /*7c20*/  ISETP.GT.AND P3, PT, R0, RZ, P1 ;  /* 0x000000ff0000720c */ /* 0x000fc60000f64270 */
[----:B------:R-:W-:-:S05]  /*7c30*/  FFMA R3, R32, R23, R3 ;  /* 0x0000001720037223 */ /* 0x000fca0000000003 */
[----:B------:R-:W-:-:S05]  /*7c40*/  F2FP.BF16.F32.PACK_AB R3, RZ, R3 ;  /* 0x00000003ff03723e */ /* 0x000fca00000010ff */
[----:B------:R1:W-:Y:S01]  /*7c50*/  @P2 STG.E.U16 desc[UR54][R4.64+0x1a0], R3 ;  /* 0x0001a00304002986 */ /* 0x0003e2000c101536 */
[----:B------:R-:W-:Y:S05]  /*7c60*/  @!P3 BRA `(.L_x_240) ;  /* 0x000000000004b947 */ /* 0x000fea0003800000 */
[----:B------:R0:W5:Y:S02]  /*7c70*/  LDG.E.LTC128B.U16 R18, desc[UR54][R10.64+0x1a2] ;  /* 0x0001a2360a127981 */ /* 0x000164000c1e1520 */
.L_x_240:
[----:B------:R-:W-:Y:S05]  /*7c80*/  BSYNC B1 ;  /* 0x0000000000017941 */ /* 0x000fea0003800000 */
.L_x_239:
        /* <DEDUP_REMOVED lines=12> */
.L_x_242:
[----:B------:R-:W-:Y:S05]  /*7d50*/  BSYNC B1 ;  /* 0x0000000000017941 */ /* 0x000fea0003800000 */
.L_x_241:
        /* <DEDUP_REMOVED lines=11> */
.L_x_244:
[----:B------:R-:W-:Y:S05]  /*7e10*/  BSYNC B1 ;  /* 0x0000000000017941 */ /* 0x000fea0003800000 */
.L_x_243:
        /* <DEDUP_REMOVED lines=13> */
.L_x_246:
[----:B------:R-:W-:Y:S05]  /*7ef0*/  BSYNC B1 ;  /* 0x0000000000017941 */ /* 0x000fea0003800000 */
.L_x_245:
        /* <DEDUP_REMOVED lines=12> */
.L_x_248:
[----:B------:R-:W-:Y:S05]  /*7fc0*/  BSYNC B1 ;  /* 0x0000000000017941 */ /* 0x000fea0003800000 */
.L_x_247:
        /* <DEDUP_REMOVED lines=12> */
.L_x_250:
[----:B------:R-:W-:Y:S05]  /*8090*/  BSYNC B1 ;  /* 0x0000000000017941 */ /* 0x000fea0003800000 */
.L_x_249:
        /* <DEDUP_REMOVED lines=11> */
.L_x_252:
[----:B------:R-:W-:Y:S05]  /*8150*/  BSYNC B1 ;  /* 0x0000000000017941 */ /* 0x000fea0003800000 */
.L_x_251:
        /* <DEDUP_REMOVED lines=13> */
.L_x_254:
[----:B------:R-:W-:Y:S05]  /*8230*/  BSYNC B1 ;  /* 0x0000000000017941 */ /* 0x000fea0003800000 */
.L_x_253:
        /* <DEDUP_REMOVED lines=12> */
.L_x_256:
[----:B------:R-:W-:Y:S05]  /*8300*/  BSYNC B1 ;  /* 0x0000000000017941 */ /* 0x000fea0003800000 */
.L_x_255:
        /* <DEDUP_REMOVED lines=12> */
.L_x_258:
[----:B------:R-:W-:Y:S05]  /*83d0*/  BSYNC B1 ;  /* 0x0000000000017941 */ /* 0x000fea0003800000 */
.L_x_257:
        /* <DEDUP_REMOVED lines=11> */
.L_x_260:
[----:B------:R-:W-:Y:S05]  /*8490*/  BSYNC B1 ;  /* 0x0000000000017941 */ /* 0x000fea0003800000 */
.L_x_259:
        /* <DEDUP_REMOVED lines=13> */
.L_x_262:
[----:B------:R-:W-:Y:S05]  /*8570*/  BSYNC B1 ;  /* 0x0000000000017941 */ /* 0x000fea0003800000 */
.L_x_261:
        /* <DEDUP_REMOVED lines=12> */
.L_x_264:
[----:B------:R-:W-:Y:S05]  /*8640*/  BSYNC B1 ;  /* 0x0000000000017941 */ /* 0x000fea0003800000 */
.L_x_263:
        /* <DEDUP_REMOVED lines=12> */
.L_x_266:
[----:B------:R-:W-:Y:S05]  /*8710*/  BSYNC B1 ;  /* 0x0000000000017941 */ /* 0x000fea0003800000 */
.L_x_265:
        /* <DEDUP_REMOVED lines=11> */
.L_x_268:
[----:B------:R-:W-:Y:S05]  /*87d0*/  BSYNC B1 ;  /* 0x0000000000017941 */ /* 0x000fea0003800000 */
.L_x_267:
        /* <DEDUP_REMOVED lines=13> */
.L_x_270:
[----:B------:R-:W-:Y:S05]  /*88b0*/  BSYNC B1 ;  /* 0x0000000000017941 */ /* 0x000fea0003800000 */
.L_x_269:
        /* <DEDUP_REMOVED lines=12> */
.L_x_272:
[----:B------:R-:W-:Y:S05]  /*8980*/  BSYNC B1 ;  /* 0x0000000000017941 */ /* 0x000fea0003800000 */
.L_x_271:
        /* <DEDUP_REMOVED lines=12> */
.L_x_274:
[----:B------:R-:W-:Y:S05]  /*8a50*/  BSYNC B1 ;  /* 0x0000000000017941 */ /* 0x000fea0003800000 */
.L_x_273:
        /* <DEDUP_REMOVED lines=11> */
.L_x_276:
[----:B------:R-:W-:Y:S05]  /*8b10*/  BSYNC B1 ;  /* 0x0000000000017941 */ /* 0x000fea0003800000 */
.L_x_275:
        /* <DEDUP_REMOVED lines=13> */
.L_x_278:
[----:B------:R-:W-:Y:S05]  /*8bf0*/  BSYNC B1 ;  /* 0x0000000000017941 */ /* 0x000fea0003800000 */
.L_x_277:
        /* <DEDUP_REMOVED lines=12> */
.L_x_280:
[----:B------:R-:W-:Y:S05]  /*8cc0*/  BSYNC B1 ;  /* 0x0000000000017941 */ /* 0x000fea0003800000 */
.L_x_279:
        /* <DEDUP_REMOVED lines=12> */
.L_x_282:
[----:B------:R-:W-:Y:S05]  /*8d90*/  BSYNC B1 ;  /* 0x0000000000017941 */ /* 0x000fea0003800000 */
.L_x_281:
        /* <DEDUP_REMOVED lines=11> */
.L_x_284:
[----:B------:R-:W-:Y:S05]  /*8e50*/  BSYNC B1 ;  /* 0x0000000000017941 */ /* 0x000fea0003800000 */
.L_x_283:
        /* <DEDUP_REMOVED lines=13> */
.L_x_286:
[----:B------:R-:W-:Y:S05]  /*8f30*/  BSYNC B1 ;  /* 0x0000000000017941 */ /* 0x000fea0003800000 */
.L_x_285:
        /* <DEDUP_REMOVED lines=12> */
.L_x_288:
[----:B------:R-:W-:Y:S05]  /*9000*/  BSYNC B1 ;  /* 0x0000000000017941 */ /* 0x000fea0003800000 */
.L_x_287:
        /* <DEDUP_REMOVED lines=12> */
.L_x_290:
[----:B------:R-:W-:Y:S05]  /*90d0*/  BSYNC B1 ;  /* 0x0000000000017941 */ /* 0x000fea0003800000 */
.L_x_289:
        /* <DEDUP_REMOVED lines=11> */
.L_x_292:
[----:B------:R-:W-:Y:S05]  /*9190*/  BSYNC B1 ;  /* 0x0000000000017941 */ /* 0x000fea0003800000 */
.L_x_291:
        /* <DEDUP_REMOVED lines=13> */
.L_x_294:
[----:B------:R-:W-:Y:S05]  /*9270*/  BSYNC B1 ;  /* 0x0000000000017941 */ /* 0x000fea0003800000 */
.L_x_293:
        /* <DEDUP_REMOVED lines=12> */
.L_x_296:
[----:B------:R-:W-:Y:S05]  /*9340*/  BSYNC B1 ;  /* 0x0000000000017941 */ /* 0x000fea0003800000 */
.L_x_295:
        /* <DEDUP_REMOVED lines=12> */
.L_x_298:
[----:B------:R-:W-:Y:S05]  /*9410*/  BSYNC B1 ;  /* 0x0000000000017941 */ /* 0x000fea0003800000 */
.L_x_297:
        /* <DEDUP_REMOVED lines=11> */
.L_x_300:
[----:B------:R-:W-:Y:S05]  /*94d0*/  BSYNC B1 ;  /* 0x0000000000017941 */ /* 0x000fea0003800000 */
.L_x_299:
        /* <DEDUP_REMOVED lines=13> */
.L_x_302:
[----:B------:R-:W-:Y:S05]  /*95b0*/  BSYNC B1 ;  /* 0x0000000000017941 */ /* 0x000fea0003800000 */
.L_x_301:
        /* <DEDUP_REMOVED lines=12> */
.L_x_304:
[----:B------:R-:W-:Y:S05]  /*9680*/  BSYNC B1 ;  /* 0x0000000000017941 */ /* 0x000fea0003800000 */
.L_x_303:
        /* <DEDUP_REMOVED lines=12> */
.L_x_306:
[----:B------:R-:W-:Y:S05]  /*9750*/  BSYNC B1 ;  /* 0x0000000000017941 */ /* 0x000fea0003800000 */
.L_x_305:
        /* <DEDUP_REMOVED lines=11> */
.L_x_308:
[----:B------:R-:W-:Y:S05]  /*9810*/  BSYNC B1 ;  /* 0x0000000000017941 */ /* 0x000fea0003800000 */
.L_x_307:
        /* <DEDUP_REMOVED lines=13> */
.L_x_310:
[----:B------:R-:W-:Y:S05]  /*98f0*/  BSYNC B1 ;  /* 0x0000000000017941 */ /* 0x000fea0003800000 */
.L_x_309:
        /* <DEDUP_REMOVED lines=12> */
.L_x_312:
[----:B------:R-:W-:Y:S05]  /*99c0*/  BSYNC B1 ;  /* 0x0000000000017941 */ /* 0x000fea0003800000 */
.L_x_311:
        /* <DEDUP_REMOVED lines=12> */
.L_x_314:
[----:B------:R-:W-:Y:S05]  /*9a90*/  BSYNC B1 ;  /* 0x0000000000017941 */ /* 0x000fea0003800000 */
.L_x_313:
        /* <DEDUP_REMOVED lines=11> */
.L_x_316:
[----:B------:R-:W-:Y:S05]  /*9b50*/  BSYNC B1 ;  /* 0x0000000000017941 */ /* 0x000fea0003800000 */
.L_x_315:
        /* <DEDUP_REMOVED lines=13> */
.L_x_318:
[----:B------:R-:W-:Y:S05]  /*9c30*/  BSYNC B1 ;  /* 0x0000000000017941 */ /* 0x000fea0003800000 */
.L_x_317:
        /* <DEDUP_REMOVED lines=12> */
.L_x_320:
[----:B------:R-:W-:Y:S05]  /*9d00*/  BSYNC B1 ;  /* 0x0000000000017941 */ /* 0x000fea0003800000 */
.L_x_319:
        /* <DEDUP_REMOVED lines=12> */
.L_x_322:
[----:B------:R-:W-:Y:S05]  /*9dd0*/  BSYNC B1 ;  /* 0x0000000000017941 */ /* 0x000fea0003800000 */
.L_x_321:
        /* <DEDUP_REMOVED lines=11> */
.L_x_324:
[----:B------:R-:W-:Y:S05]  /*9e90*/  BSYNC B1 ;  /* 0x0000000000017941 */ /* 0x000fea0003800000 */
.L_x_323:
        /* <DEDUP_REMOVED lines=13> */
.L_x_326:
[----:B------:R-:W-:Y:S05]  /*9f70*/  BSYNC B1 ;  /* 0x0000000000017941 */ /* 0x000fea0003800000 */
.L_x_325:
        /* <DEDUP_REMOVED lines=12> */
.L_x_328:
[----:B------:R-:W-:Y:S05]  /*a040*/  BSYNC B1 ;  /* 0x0000000000017941 */ /* 0x000fea0003800000 */
.L_x_327:
        /* <DEDUP_REMOVED lines=12> */
.L_x_330:
[----:B------:R-:W-:Y:S05]  /*a110*/  BSYNC B1 ;  /* 0x0000000000017941 */ /* 0x000fea0003800000 */
.L_x_329:
        /* <DEDUP_REMOVED lines=11> */
.L_x_332:
[----:B------:R-:W-:Y:S05]  /*a1d0*/  BSYNC B1 ;  /* 0x0000000000017941 */ /* 0x000fea0003800000 */
.L_x_331:
        /* <DEDUP_REMOVED lines=13> */
.L_x_334:
[----:B------:R-:W-:Y:S05]  /*a2b0*/  BSYNC B1 ;  /* 0x0000000000017941 */ /* 0x000fea0003800000 */
.L_x_333:
        /* <DEDUP_REMOVED lines=12> */
.L_x_336:
[----:B------:R-:W-:Y:S05]  /*a380*/  BSYNC B1 ;  /* 0x0000000000017941 */ /* 0x000fea0003800000 */
.L_x_335:
        /* <DEDUP_REMOVED lines=12> */
.L_x_338:
[----:B------:R-:W-:Y:S05]  /*a450*/  BSYNC B1 ;  /* 0x0000000000017941 */ /* 0x000fea0003800000 */
.L_x_337:
        /* <DEDUP_REMOVED lines=11> */
.L_x_340:
[----:B------:R-:W-:Y:S05]  /*a510*/  BSYNC B1 ;  /* 0x0000000000017941 */ /* 0x000fea0003800000 */
.L_x_339:
        /* <DEDUP_REMOVED lines=13> */
.L_x_342:
[----:B------:R-:W-:Y:S05]  /*a5f0*/  BSYNC B1 ;  /* 0x0000000000017941 */ /* 0x000fea0003800000 */
.L_x_341:
        /* <DEDUP_REMOVED lines=12> */
.L_x_344:
[----:B------:R-:W-:Y:S05]  /*a6c0*/  BSYNC B1 ;  /* 0x0000000000017941 */ /* 0x000fea0003800000 */
.L_x_343:
        /* <DEDUP_REMOVED lines=12> */
.L_x_346:
[----:B------:R-:W-:Y:S05]  /*a790*/  BSYNC B1 ;  /* 0x0000000000017941 */ /* 0x000fea0003800000 */
.L_x_345:
        /* <DEDUP_REMOVED lines=11> */
.L_x_348:
[----:B------:R-:W-:Y:S05]  /*a850*/  BSYNC B1 ;  /* 0x0000000000017941 */ /* 0x000fea0003800000 */
.L_x_347:
        /* <DEDUP_REMOVED lines=13> */
.L_x_350:
[----:B------:R-:W-:Y:S05]  /*a930*/  BSYNC B1 ;  /* 0x0000000000017941 */ /* 0x000fea0003800000 */
.L_x_349:
        /* <DEDUP_REMOVED lines=12> */
.L_x_352:
[----:B------:R-:W-:Y:S05]  /*aa00*/  BSYNC B1 ;  /* 0x0000000000017941 */ /* 0x000fea0003800000 */
.L_x_351:
        /* <DEDUP_REMOVED lines=12> */
.L_x_354:
[----:B------:R-:W-:Y:S05]  /*aad0*/  BSYNC B1 ;  /* 0x0000000000017941 */ /* 0x000fea0003800000 */
.L_x_353:
        /* <DEDUP_REMOVED lines=11> */
.L_x_356:
[----:B------:R-:W-:Y:S05]  /*ab90*/  BSYNC B1 ;  /* 0x0000000000017941 */ /* 0x000fea0003800000 */
.L_x_355:
        /* <DEDUP_REMOVED lines=13> */
.L_x_358:
[----:B------:R-:W-:Y:S05]  /*ac70*/  BSYNC B1 ;  /* 0x0000000000017941 */ /* 0x000fea0003800000 */
.L_x_357:
        /* <DEDUP_REMOVED lines=12> */
.L_x_360:
[----:B------:R-:W-:Y:S05]  /*ad40*/  BSYNC B1 ;  /* 0x0000000000017941 */ /* 0x000fea0003800000 */
.L_x_359:
        /* <DEDUP_REMOVED lines=12> */
.L_x_362:
[----:B------:R-:W-:Y:S05]  /*ae10*/  BSYNC B1 ;  /* 0x0000000000017941 */ /* 0x000fea0003800000 */
.L_x_361:
        /* <DEDUP_REMOVED lines=11> */
.L_x_364:
[----:B------:R-:W-:Y:S05]  /*aed0*/  BSYNC B1 ;  /* 0x0000000000017941 */ /* 0x000fea0003800000 */
.L_x_363:
        /* <DEDUP_REMOVED lines=13> */
.L_x_366:
[----:B------:R-:W-:Y:S05]  /*afb0*/  BSYNC B1 ;  /* 0x0000000000017941 */ /* 0x000fea0003800000 */
.L_x_365:
        /* <DEDUP_REMOVED lines=12> */
.L_x_368:
[----:B------:R-:W-:Y:S05]  /*b080*/  BSYNC B1 ;  /* 0x0000000000017941 */ /* 0x000fea0003800000 */
.L_x_367:
        /* <DEDUP_REMOVED lines=12> */
.L_x_370:
[----:B------:R-:W-:Y:S05]  /*b150*/  BSYNC B1 ;  /* 0x0000000000017941 */ /* 0x000fea0003800000 */
.L_x_369:
        /* <DEDUP_REMOVED lines=11> */
.L_x_372:
[----:B------:R-:W-:Y:S05]  /*b210*/  BSYNC B1 ;  /* 0x0000000000017941 */ /* 0x000fea0003800000 */
.L_x_371:
        /* <DEDUP_REMOVED lines=13> */
.L_x_374:
[----:B------:R-:W-:Y:S05]  /*b2f0*/  BSYNC B1 ;  /* 0x0000000000017941 */ /* 0x000fea0003800000 */
.L_x_373:
        /* <DEDUP_REMOVED lines=12> */
.L_x_376:
[----:B------:R-:W-:Y:S05]  /*b3c0*/  BSYNC B1 ;  /* 0x0000000000017941 */ /* 0x000fea0003800000 */
.L_x_375:
        /* <DEDUP_REMOVED lines=12> */
.L_x_378:
[----:B------:R-:W-:Y:S05]  /*b490*/  BSYNC B1 ;  /* 0x0000000000017941 */ /* 0x000fea0003800000 */
.L_x_377:
        /* <DEDUP_REMOVED lines=11> */
.L_x_380:
[----:B------:R-:W-:Y:S05]  /*b550*/  BSYNC B1 ;  /* 0x0000000000017941 */ /* 0x000fea0003800000 */
.L_x_379:
        /* <DEDUP_REMOVED lines=13> */
.L_x_382:
[----:B------:R-:W-:Y:S05]  /*b630*/  BSYNC B1 ;  /* 0x0000000000017941 */ /* 0x000fea0003800000 */
.L_x_381:
        /* <DEDUP_REMOVED lines=12> */
.L_x_384:
[----:B------:R-:W-:Y:S05]  /*b700*/  BSYNC B1 ;  /* 0x0000000000017941 */ /* 0x000fea0003800000 */
.L_x_383:
        /* <DEDUP_REMOVED lines=12> */
.L_x_386:
[----:B------:R-:W-:Y:S05]  /*b7d0*/  BSYNC B1 ;  /* 0x0000000000017941 */ /* 0x000fea0003800000 */
.L_x_385:
        /* <DEDUP_REMOVED lines=11> */
.L_x_388:
[----:B------:R-:W-:Y:S05]  /*b890*/  BSYNC B1 ;  /* 0x0000000000017941 */ /* 0x000fea0003800000 */
.L_x_387:
        /* <DEDUP_REMOVED lines=13> */
.L_x_390:
[----:B------:R-:W-:Y:S05]  /*b970*/  BSYNC B1 ;  /* 0x0000000000017941 */ /* 0x000fea0003800000 */
.L_x_389:
        /* <DEDUP_REMOVED lines=12> */
.L_x_392:
[----:B------:R-:W-:Y:S05]  /*ba40*/  BSYNC B1 ;  /* 0x0000000000017941 */ /* 0x000fea0003800000 */
.L_x_391:
        /* <DEDUP_REMOVED lines=12> */
.L_x_394:
[----:B------:R-:W-:Y:S05]  /*bb10*/  BSYNC B1 ;  /* 0x0000000000017941 */ /* 0x000fea0003800000 */
.L_x_393:
        /* <DEDUP_REMOVED lines=11> */
.L_x_396:
[----:B------:R-:W-:Y:S05]  /*bbd0*/  BSYNC B1 ;  /* 0x0000000000017941 */ /* 0x000fea0003800000 */
.L_x_395:
        /* <DEDUP_REMOVED lines=13> */
.L_x_398:
[----:B------:R-:W-:Y:S05]  /*bcb0*/  BSYNC B1 ;  /* 0x0000000000017941 */ /* 0x000fea0003800000 */
.L_x_397:
        /* <DEDUP_REMOVED lines=12> */
.L_x_400:
[----:B------:R-:W-:Y:S05]  /*bd80*/  BSYNC B1 ;  /* 0x0000000000017941 */ /* 0x000fea0003800000 */
.L_x_399:
        /* <DEDUP_REMOVED lines=12> */
.L_x_402:
[----:B------:R-:W-:Y:S05]  /*be50*/  BSYNC B1 ;  /* 0x0000000000017941 */ /* 0x000fea0003800000 */
.L_x_401:
        /* <DEDUP_REMOVED lines=11> */
.L_x_404:
[----:B------:R-:W-:Y:S05]  /*bf10*/  BSYNC B1 ;  /* 0x0000000000017941 */ /* 0x000fea0003800000 */
.L_x_403:
        /* <DEDUP_REMOVED lines=13> */
.L_x_406:
[----:B------:R-:W-:Y:S05]  /*bff0*/  BSYNC B1 ;  /* 0x0000000000017941 */ /* 0x000fea0003800000 */
.L_x_405:
        /* <DEDUP_REMOVED lines=13> */
.L_x_408:
[----:B------:R-:W-:Y:S05]  /*c0d0*/  BSYNC B1 ;  /* 0x0000000000017941 */ /* 0x000fea0003800000 */
.L_x_407:
[----:B-1---5:R-:W-:Y:S01]  /*c0e0*/  SHF.L.U32 R3, R18, 0x10, RZ ;  /* 0x0000001012037819 */ /* 0x022fe200000006ff */
[----:B------:R-:W-:Y:S01]  /*c0f0*/  BSSY B1, `(.L_x_409) ;  /* 0x0000008000017945 */ /* 0x000fe20003800000 */
[----:B------:R-:W-:-:S03]  /*c100*/  ISETP.GT.AND P0, PT, R0, 0x8, P0 ;  /* 0x000000080000780c */ /* 0x000fc60000704270 */
[----:B------:R-:W-:-:S04]  /*c110*/  FMUL R2, R3, R22 ;  /* 0x0000001603027220 */ /* 0x000fc80000400000 */
[----:B------:R-:W-:-:S05]  /*c120*/  FFMA R2, R117, R23, R2 ;  /* 0x0000001775027223 */ /* 0x000fca0000000002 */
[----:B------:R-:W-:-:S05]  /*c130*/  F2FP.BF16.F32.PACK_AB R2, RZ, R2 ;  /* 0x00000002ff02723e */ /* 0x000fca00000010ff */
[----:B------:R1:W-:Y:S01]  /*c140*/  @P3 STG.E.U16 desc[UR54][R224.64+0x2f2], R2 ;  /* 0x0002f202e0003986 */ /* 0x0003e2000c101536 */
[----:B------:R-:W-:Y:S05]  /*c150*/  @!P0 BRA `(.L_x_410) ;  /* 0x0000000000048947 */ /* 0x000fea0003800000 */
[----:B------:R0:W5:Y:S02]  /*c160*/  LDG.E.LTC128B.U16 R18, desc[UR54][R220.64+0x2f0] ;  /* 0x0002f036dc127981 */ /* 0x000164000c1e1520 */
.L_x_410:
[----:B------:R-:W-:Y:S05]  /*c170*/  BSYNC B1 ;  /* 0x0000000000017941 */ /* 0x000fea0003800000 */
.L_x_409:
[----:B-----5:R-:W-:Y:S01]  /*c180*/  IMAD.U32 R3, R18, 0x10000, RZ ;  /* 0x0001000012037824 */ /* 0x020fe200078e00ff */
[----:B------:R-:W-:Y:S01]  /*c190*/  ISETP.GT.AND P1, PT, R0, 0x8, P1 ;  /* 0x000000080000780c */ /* 0x000fe20000f24270 */
[----:B-1----:R-:W-:Y:S01]  /*c1a0*/  @P0 IMAD.MOV.U32 R2, RZ, RZ, R6 ;  /* 0x000000ffff020224 */ /* 0x002fe200078e0006 */
        /* <DEDUP_REMOVED lines=9> */
.L_x_412:
[----:B------:R-:W-:Y:S05]  /*c240*/  BSYNC B1 ;  /* 0x0000000000017941 */ /* 0x000fea0003800000 */
.L_x_411:
[----:B------:R-:W-:Y:S05]  /*c250*/  @!P1 BRA `(.L_x_413) ;  /* 0x0000004c00889947 */ /* 0x000fea0003800000 */
[----:B-1---5:R-:W-:-:S04]  /*c260*/  IMAD.U32 R3, R18, 0x10000, RZ ;  /* 0x0001000012037824 */ /* 0x022fc800078e00ff */
[----:B------:R-:W-:-:S04]  /*c270*/  FMUL R0, R3, R22 ;  /* 0x0000001603007220 */ /* 0x000fc80000400000 */
[----:B------:R-:W-:-:S05]  /*c280*/  FFMA R0, R119, R23, R0 ;  /* 0x0000001777007223 */ /* 0x000fca0000000000 */
[----:B------:R-:W-:-:S05]  /*c290*/  F2FP.BF16.F32.PACK_AB R0, RZ, R0 ;  /* 0x00000000ff00723e */ /* 0x000fca00000010ff */
[----:B------:R1:W-:Y:S01]  /*c2a0*/  STG.E.U16 desc[UR54][R6.64+0x2f2], R0 ;  /* 0x0002f20006007986 */ /* 0x0003e2000c101536 */
[----:B------:R-:W-:Y:S05]  /*c2b0*/  BRA `(.L_x_413) ;  /* 0x0000004c00707947 */ /* 0x000fea0003800000 */
.L_x_32:
[----:B------:R-:W-:Y:S01]  /*c2c0*/  ULDC.64 UR4, c[0x0][0x5c0] ;  /* 0x0001700000047ab9 */ /* 0x000fe20000000a00 */
[----:B------:R-:W-:Y:S01]  /*c2d0*/  ISETP.GT.AND P3, PT, R2, 0x1, PT ;  /* 0x000000010200780c */ /* 0x000fe20003f64270 */
[-C--:B------:R-:W-:Y:S01]  /*c2e0*/  FMUL R4, R120, R23.reuse ;  /* 0x0000001778047220 */ /* 0x080fe20000400000 */
[----:B------:R-:W-:Y:S01]  /*c2f0*/  LEA R8, P2, R10, UR4, 0x1 ;  /* 0x000000040a087c11 */ /* 0x000fe2000f8408ff */
[-C--:B------:R-:W-:Y:S01]  /*c300*/  FMUL R3, R121, R23.reuse ;  /* 0x0000001779037220 */ /* 0x080fe20000400000 */
[----:B------:R-:W-:Y:S01]  /*c310*/  SHF.L.U64.HI R7, R6, 0x4, R7 ;  /* 0x0000000406077819 */ /* 0x000fe20000010207 */
[-C--:B------:R-:W-:Y:S01]  /*c320*/  FMUL R122, R122, R23.reuse ;  /* 0x000000177a7a7220 */ /* 0x080fe20000400000 */
[----:B------:R-:W-:Y:S01]  /*c330*/  LEA.HI.X R9, R10, UR5, R21, 0x1, P2 ;  /* 0x000000050a097c11 */ /* 0x000fe200090f0c15 */
[-C--:B------:R-:W-:Y:S01]  /*c340*/  FMUL R123, R123, R23.reuse ;  /* 0x000000177b7b7220 */ /* 0x080fe20000400000 */
[----:B------:R-:W-:Y:S01]  /*c350*/  ISETP.GT.AND P2, PT, R0, RZ, P3 ;  /* 0x000000ff0000720c */ /* 0x000fe20001f44270 */
[-C--:B------:R-:W-:Y:S01]  /*c360*/  FMUL R124, R124, R23.reuse ;  /* 0x000000177c7c7220 */ /* 0x080fe20000400000 */
[----:B------:R-:W-:Y:S01]  /*c370*/  F2FP.BF16.F32.PACK_AB R4, RZ, R4 ;  /* 0x00000004ff04723e */ /* 0x000fe200000010ff */
[----:B------:R-:W-:Y:S01]  /*c380*/  FMUL R125, R125, R23 ;  /* 0x000000177d7d7220 */ /* 0x000fe20000400000 */
[----:B------:R-:W-:Y:S01]  /*c390*/  F2FP.BF16.F32.PACK_AB R3, RZ, R3 ;  /* 0x00000003ff03723e */ /* 0x000fe200000010ff */
[-C--:B------:R-:W-:Y:S01]  /*c3a0*/  FMUL R126, R126, R23.reuse ;  /* 0x000000177e7e7220 */ /* 0x080fe20000400000 */
[C---:B------:R-:W-:Y:S01]  /*c3b0*/  ISETP.GT.AND P3, PT, R0.reuse, 0x8, P3 ;  /* 0x000000080000780c */ /* 0x040fe20001f64270 */
[----:B------:R0:W-:Y:S01]  /*c3c0*/  @P1 STG.E.U16 desc[UR54][R8.64], R4 ;  /* 0x0000000408001986 */ /* 0x0001e2000c101536 */
[----:B------:R-:W-:Y:S01]  /*c3d0*/  ISETP.GT.AND P1, PT, R0, 0x8, P0 ;  /* 0x000000080000780c */ /* 0x000fe20000724270 */
[-C--:B------:R-:W-:Y:S01]  /*c3e0*/  FMUL R127, R127, R23.reuse ;  /* 0x000000177f7f7220 */ /* 0x080fe20000400000 */
[----:B------:R-:W-:Y:S01]  /*c3f0*/  LEA R6, P5, R6, R8, 0x4 ;  /* 0x0000000806067211 */ /* 0x000fe200078a20ff */
[-C--:B------:R-:W-:Y:S01]  /*c400*/  FMUL R128, R128, R23.reuse ;  /* 0x0000001780807220 */ /* 0x080fe20000400000 */
[----:B------:R-:W-:Y:S01]  /*c410*/  ISETP.GT.AND P0, PT, R2, 0x9, PT ;  /* 0x000000090200780c */ /* 0x000fe20003f04270 */
[--C-:B------:R-:W-:Y:S01]  /*c420*/  @P2 IMAD.MOV.U32 R5, RZ, RZ, R9.reuse ;  /* 0x000000ffff052224 */ /* 0x100fe200078e0009 */
[----:B------:R-:W-:Y:S01]  /*c430*/  F2FP.BF16.F32.PACK_AB R122, RZ, R122 ;  /* 0x0000007aff7a723e */ /* 0x000fe200000010ff */
[----:B------:R-:W-:Y:S01]  /*c440*/  IMAD.X R7, R7, 0x1, R9, P5 ;  /* 0x0000000107077824 */ /* 0x000fe200028e0609 */
[----:B------:R-:W-:Y:S01]  /*c450*/  ISETP.GT.AND P5, PT, R0, RZ, P0 ;  /* 0x000000ff0000720c */ /* 0x000fe200007a4270 */
[----:B------:R-:W-:Y:S01]  /*c460*/  FMUL R129, R129, R23 ;  /* 0x0000001781817220 */ /* 0x000fe20000400000 */
[----:B------:R-:W-:Y:S01]  /*c470*/  F2FP.BF16.F32.PACK_AB R123, RZ, R123 ;  /* 0x0000007bff7b723e */ /* 0x000fe200000010ff */
[-C--:B------:R-:W-:Y:S01]  /*c480*/  FMUL R130, R130, R23.reuse ;  /* 0x0000001782827220 */ /* 0x080fe20000400000 */
[----:B0-----:R-:W-:Y:S01]  /*c490*/  @P2 MOV R4, R8 ;  /* 0x0000000800042202 */ /* 0x001fe20000000f00 */
[-C--:B------:R-:W-:Y:S01]  /*c4a0*/  FMUL R131, R131, R23.reuse ;  /* 0x0000001783837220 */ /* 0x080fe20000400000 */
[----:B------:R-:W-:Y:S01]  /*c4b0*/  F2FP.BF16.F32.PACK_AB R124, RZ, R124 ;  /* 0x0000007cff7c723e */ /* 0x000fe200000010ff */
[----:B------:R-:W-:Y:S01]  /*c4c0*/  FMUL R132, R132, R23 ;  /* 0x0000001784847220 */ /* 0x000fe20000400000 */
[----:B------:R-:W-:Y:S01]  /*c4d0*/  F2FP.BF16.F32.PACK_AB R125, RZ, R125 ;  /* 0x0000007dff7d723e */ /* 0x000fe200000010ff */
[----:B------:R0:W-:Y:S01]  /*c4e0*/  @P2 STG.E.U16 desc[UR54][R4.64+0x2], R3 ;  /* 0x0000020304002986 */ /* 0x0001e2000c101536 */
[----:B------:R-:W-:Y:S01]  /*c4f0*/  ISETP.GT.AND P2, PT, R2, 0x8, PT ;  /* 0x000000080200780c */ /* 0x000fe20003f44270 */
[-C--:B------:R-:W-:Y:S01]  /*c500*/  FMUL R133, R133, R23.reuse ;  /* 0x0000001785857220 */ /* 0x080fe20000400000 */
[----:B------:R-:W-:Y:S01]  /*c510*/  F2FP.BF16.F32.PACK_AB R126, RZ, R126 ;  /* 0x0000007eff7e723e */ /* 0x000fe200000010ff */
[----:B------:R-:W-:Y:S01]  /*c520*/  @P1 STG.E.U16 desc[UR54][R6.64], R122 ;  /* 0x0000007a06001986 */ /* 0x000fe2000c101536 */
[----:B------:R-:W-:Y:S01]  /*c530*/  ISETP.GT.AND P4, PT, R0, RZ, P2 ;  /* 0x000000ff0000720c */ /* 0x000fe20001784270 */
[-C--:B------:R-:W-:Y:S01]  /*c540*/  FMUL R134, R134, R23.reuse ;  /* 0x0000001786867220 */ /* 0x080fe20000400000 */
[C---:B------:R-:W-:Y:S01]  /*c550*/  ISETP.GT.AND P1, PT, R0.reuse, 0x8, P2 ;  /* 0x000000080000780c */ /* 0x040fe20001724270 */
[-C--:B------:R-:W-:Y:S01]  /*c560*/  FMUL R135, R135, R23.reuse ;  /* 0x0000001787877220 */ /* 0x080fe20000400000 */
[----:B------:R-:W-:Y:S01]  /*c570*/  ISETP.GT.AND P2, PT, R0, 0x8, P0 ;  /* 0x000000080000780c */ /* 0x000fe20000744270 */
[----:B------:R-:W-:Y:S01]  /*c580*/  FMUL R136, R136, R23 ;  /* 0x0000001788887220 */ /* 0x000fe20000400000 */
[----:B------:R-:W-:Y:S01]  /*c590*/  ISETP.GT.AND P0, PT, R2, 0x11, PT ;  /* 0x000000110200780c */ /* 0x000fe20003f04270 */
[----:B0-----:R-:W-:Y:S01]  /*c5a0*/  @P3 IMAD.MOV.U32 R4, RZ, RZ, R6 ;  /* 0x000000ffff043224 */ /* 0x001fe200078e0006 */
[----:B------:R-:W-:Y:S01]  /*c5b0*/  F2FP.BF16.F32.PACK_AB R127, RZ, R127 ;  /* 0x0000007fff7f723e */ /* 0x000fe200000010ff */
[----:B------:R-:W-:Y:S01]  /*c5c0*/  @P3 IMAD.MOV.U32 R5, RZ, RZ, R7 ;  /* 0x000000ffff053224 */ /* 0x000fe200078e0007 */
[----:B------:R-:W-:Y:S01]  /*c5d0*/  F2FP.BF16.F32.PACK_AB R128, RZ, R128 ;  /* 0x00000080ff80723e */ /* 0x000fe200000010ff */
[----:B------:R-:W-:Y:S01]  /*c5e0*/  FMUL R137, R137, R23 ;  /* 0x0000001789897220 */ /* 0x000fe20000400000 */
[----:B------:R-:W-:Y:S01]  /*c5f0*/  F2FP.BF16.F32.PACK_AB R129, RZ, R129 ;  /* 0x00000081ff81723e */ /* 0x000fe200000010ff */
[-C--:B------:R-:W-:Y:S01]  /*c600*/  FMUL R138, R138, R23.reuse ;  /* 0x000000178a8a7220 */ /* 0x080fe20000400000 */
[----:B------:R0:W-:Y:S01]  /*c610*/  @P3 STG.E.U16 desc[UR54][R4.64+0x2], R123 ;  /* 0x0000027b04003986 */ /* 0x0001e2000c101536 */
[----:B------:R-:W-:Y:S01]  /*c620*/  ISETP.GT.AND P3, PT, R2, 0x10, PT ;  /* 0x000000100200780c */ /* 0x000fe20003f64270 */
[-C--:B------:R-:W-:Y:S01]  /*c630*/  FMUL R139, R139, R23.reuse ;  /* 0x000000178b8b7220 */ /* 0x080fe20000400000 */
[----:B------:R-:W-:Y:S01]  /*c640*/  F2FP.BF16.F32.PACK_AB R130, RZ, R130 ;  /* 0x00000082ff82723e */ /* 0x000fe200000010ff */
[----:B------:R-:W-:Y:S01]  /*c650*/  FMUL R140, R140, R23 ;  /* 0x000000178c8c7220 */ /* 0x000fe20000400000 */
[----:B------:R-:W-:Y:S01]  /*c660*/  F2FP.BF16.F32.PACK_AB R131, RZ, R131 ;  /* 0x00000083ff83723e */ /* 0x000fe200000010ff */
[-C--:B------:R-:W-:Y:S01]  /*c670*/  FMUL R141, R141, R23.reuse ;  /* 0x000000178d8d7220 */ /* 0x080fe20000400000 */
[----:B------:R-:W-:Y:S01]  /*c680*/  F2FP.BF16.F32.PACK_AB R132, RZ, R132 ;  /* 0x00000084ff84723e */ /* 0x000fe200000010ff */
[----:B------:R-:W-:Y:S01]  /*c690*/  FMUL R142, R142, R23 ;  /* 0x000000178e8e7220 */ /* 0x000fe20000400000 */
[----:B------:R-:W-:Y:S01]  /*c6a0*/  F2FP.BF16.F32.PACK_AB R133, RZ, R133 ;  /* 0x00000085ff85723e */ /* 0x000fe200000010ff */
[-C--:B------:R-:W-:Y:S01]  /*c6b0*/  FMUL R143, R143, R23.reuse ;  /* 0x000000178f8f7220 */ /* 0x080fe20000400000 */
[----:B------:R-:W-:Y:S01]  /*c6c0*/  F2FP.BF16.F32.PACK_AB R134, RZ, R134 ;  /* 0x00000086ff86723e */ /* 0x000fe200000010ff */
[--C-:B0-----:R-:W-:Y:S01]  /*c6d0*/  @P4 IMAD.MOV.U32 R5, RZ, RZ, R9.reuse ;  /* 0x000000ffff054224 */ /* 0x101fe200078e0009 */
[----:B------:R-:W-:Y:S01]  /*c6e0*/  @P4 MOV R4, R8 ;  /* 0x0000000800044202 */ /* 0x000fe20000000f00 */
[----:B------:R-:W-:Y:S01]  /*c6f0*/  FMUL R144, R144, R23 ;  /* 0x0000001790907220 */ /* 0x000fe20000400000 */
[----:B------:R-:W-:Y:S01]  /*c700*/  F2FP.BF16.F32.PACK_AB R135, RZ, R135 ;  /* 0x00000087ff87723e */ /* 0x000fe200000010ff */
[-C--:B------:R-:W-:Y:S01]  /*c710*/  FMUL R145, R145, R23.reuse ;  /* 0x0000001791917220 */ /* 0x080fe20000400000 */
[----:B------:R-:W-:Y:S01]  /*c720*/  F2FP.BF16.F32.PACK_AB R136, RZ, R136 ;  /* 0x00000088ff88723e */ /* 0x000fe200000010ff */
[----:B------:R0:W-:Y:S01]  /*c730*/  @P4 STG.E.U16 desc[UR54][R4.64+0x10], R124 ;  /* 0x0000107c04004986 */ /* 0x0001e2000c101536 */
[----:B------:R-:W-:Y:S01]  /*c740*/  ISETP.GT.AND P4, PT, R0, RZ, P3 ;  /* 0x000000ff0000720c */ /* 0x000fe20001f84270 */
        /* <DEDUP_REMOVED lines=10> */
[----:B0-----:R-:W-:Y:S01]  /*c7f0*/  @P5 IMAD.MOV.U32 R4, RZ, RZ, R8 ;  /* 0x000000ffff045224 */ /* 0x001fe200078e0008 */
[----:B------:R-:W-:Y:S01]  /*c800*/  F2FP.BF16.F32.PACK_AB R142, RZ, R142 ;  /* 0x0000008eff8e723e */ /* 0x000fe200000010ff */
[----:B------:R-:W-:Y:S01]  /*c810*/  @P5 IMAD.MOV.U32 R5, RZ, RZ, R9 ;  /* 0x000000ffff055224 */ /* 0x000fe200078e0009 */
[----:B------:R-:W-:Y:S01]  /*c820*/  F2FP.BF16.F32.PACK_AB R143, RZ, R143 ;  /* 0x0000008fff8f723e */ /* 0x000fe200000010ff */
[-C--:B------:R-:W-:Y:S01]  /*c830*/  FMUL R151, R151, R23.reuse ;  /* 0x0000001797977220 */ /* 0x080fe20000400000 */
[----:B------:R-:W-:Y:S01]  /*c840*/  F2FP.BF16.F32.PACK_AB R144, RZ, R144 ;  /* 0x00000090ff90723e */ /* 0x000fe200000010ff */
[-C--:B------:R-:W-:Y:S01]  /*c850*/  FMUL R152, R152, R23.reuse ;  /* 0x0000001798987220 */ /* 0x080fe20000400000 */
        /* <DEDUP_REMOVED lines=12> */
[--C-:B0-----:R-:W-:Y:S01]  /*c920*/  @P1 IMAD.MOV.U32 R4, RZ, RZ, R6.reuse ;  /* 0x000000ffff041224 */ /* 0x101fe200078e0006 */
[----:B------:R-:W-:Y:S01]  /*c930*/  @P1 MOV R5, R7 ;  /* 0x0000000700051202 */ /* 0x000fe20000000f00 */
[-C--:B------:R-:W-:Y:S01]  /*c940*/  FMUL R158, R158, R23.reuse ;  /* 0x000000179e9e7220 */ /* 0x080fe20000400000 */
[----:B------:R-:W-:Y:S01]  /*c950*/  F2FP.BF16.F32.PACK_AB R150, RZ, R150 ;  /* 0x00000096ff96723e */ /* 0x000fe200000010ff */
[----:B------:R-:W-:Y:S01]  /*c960*/  FMUL R159, R159, R23 ;  /* 0x000000179f9f7220 */ /* 0x000fe20000400000 */
[----:B------:R-:W-:Y:S01]  /*c970*/  F2FP.BF16.F32.PACK_AB R151, RZ, R151 ;  /* 0x00000097ff97723e */ /* 0x000fe200000010ff */
[----:B------:R0:W-:Y:S01]  /*c980*/  @P1 STG.E.U16 desc[UR54][R4.64+0x10], R126 ;  /* 0x0000107e04001986 */ /* 0x0001e2000c101536 */
[----:B------:R-:W-:Y:S01]  /*c990*/  ISETP.GT.AND P1, PT, R0, 0x8, P3 ;  /* 0x000000080000780c */ /* 0x000fe20001f24270 */
[-C--:B------:R-:W-:Y:S01]  /*c9a0*/  FMUL R160, R160, R23.reuse ;  /* 0x00000017a0a07220 */ /* 0x080fe20000400000 */
        /* <DEDUP_REMOVED lines=17> */
[----:B------:R-:W-:Y:S01]  /*cac0*/  ISETP.GT.AND P2, PT, R0, 0x8, P0 ;  /* 0x000000080000780c */ /* 0x000fe20000744270 */
[-C--:B------:R-:W-:Y:S01]  /*cad0*/  FMUL R167, R167, R23.reuse ;  /* 0x00000017a7a77220 */ /* 0x080fe20000400000 */
[----:B------:R-:W-:Y:S01]  /*cae0*/  ISETP.GT.AND P0, PT, R2, 0x19, PT ;  /* 0x000000190200780c */ /* 0x000fe20003f04270 */
[----:B------:R-:W-:Y:S01]  /*caf0*/  FMUL R168, R168, R23 ;  /* 0x00000017a8a87220 */ /* 0x000fe20000400000 */
[----:B------:R-:W-:Y:S01]  /*cb00*/  F2FP.BF16.F32.PACK_AB R159, RZ, R159 ;  /* 0x0000009fff9f723e */ /* 0x000fe200000010ff */
[-C--:B------:R-:W-:Y:S01]  /*cb10*/  FMUL R169, R169, R23.reuse ;  /* 0x00000017a9a97220 */ /* 0x080fe20000400000 */
[----:B------:R-:W-:Y:S01]  /*cb20*/  F2FP.BF16.F32.PACK_AB R160, RZ, R160 ;  /* 0x000000a0ffa0723e */ /* 0x000fe200000010ff */
[----:B------:R-:W-:Y:S01]  /*cb30*/  FMUL R170, R170, R23 ;  /* 0x00000017aaaa7220 */ /* 0x000fe20000400000 */
[----:B------:R-:W-:Y:S01]  /*cb40*/  F2FP.BF16.F32.PACK_AB R161, RZ, R161 ;  /* 0x000000a1ffa1723e */ /* 0x000fe200000010ff */
[----:B------:R-:W-:Y:S01]  /*cb50*/  FMUL R171, R171, R23 ;  /* 0x00000017abab7220 */ /* 0x000fe20000400000 */
[----:B------:R-:W-:Y:S01]  /*cb60*/  F2FP.BF16.F32.PACK_AB R162, RZ, R162 ;  /* 0x000000a2ffa2723e */ /* 0x000fe200000010ff */
[----:B0-----:R-:W-:Y:S01]  /*cb70*/  @P4 IMAD.MOV.U32 R4, RZ, RZ, R8 ;  /* 0x000000ffff044224 */ /* 0x001fe200078e0008 */
[----:B------:R-:W-:Y:S01]  /*cb80*/  F2FP.BF16.F32.PACK_AB R163, RZ, R163 ;  /* 0x000000a3ffa3723e */ /* 0x000fe200000010ff */
[--C-:B------:R-:W-:Y:S01]  /*cb90*/  @P4 IMAD.MOV.U32 R5, RZ, RZ, R9.reuse ;  /* 0x000000ffff054224 */ /* 0x100fe200078e0009 */
[----:B------:R-:W-:Y:S01]  /*cba0*/  F2FP.BF16.F32.PACK_AB R164, RZ, R164 ;  /* 0x000000a4ffa4723e */ /* 0x000fe200000010ff */
[----:B------:R-:W-:Y:S01]  /*cbb0*/  FMUL R172, R172, R23 ;  /* 0x00000017acac7220 */ /* 0x000fe20000400000 */
[----:B------:R-:W-:Y:S01]  /*cbc0*/  F2FP.BF16.F32.PACK_AB R165, RZ, R165 ;  /* 0x000000a5ffa5723e */ /* 0x000fe200000010ff */
[-C--:B------:R-:W-:Y:S01]  /*cbd0*/  FMUL R173, R173, R23.reuse ;  /* 0x00000017adad7220 */ /* 0x080fe20000400000 */
[----:B------:R0:W-:Y:S01]  /*cbe0*/  @P4 STG.E.U16 desc[UR54][R4.64+0x20], R128 ;  /* 0x0000208004004986 */ /* 0x0001e2000c101536 */
[----:B------:R-:W-:Y:S01]  /*cbf0*/  ISETP.GT.AND P4, PT, R0, RZ, P3 ;  /* 0x000000ff0000720c */ /* 0x000fe20001f84270 */
        /* <DEDUP_REMOVED lines=10> */
[----:B0-----:R-:W-:Y:S01]  /*cca0*/  @P5 IMAD.MOV.U32 R5, RZ, RZ, R9 ;  /* 0x000000ffff055224 */ /* 0x001fe200078e0009 */
        /* <DEDUP_REMOVED lines=54> */
[--C-:B0-----:R-:W-:Y:S01]  /*d010*/  @P4 IMAD.MOV.U32 R4, RZ, RZ, R8.reuse ;  /* 0x000000ffff044224 */ /* 0x101fe200078e0008 */
        /* <DEDUP_REMOVED lines=300> */
[----:B------:R-:W-:-:S02]  /*e2e0*/  F2FP.BF16.F32.PACK_AB R114, RZ, R114 ;  /* 0x00000072ff72723e */ /* 0x000fc400000010ff */
[----:B------:R-:W-:Y:S02]  /*e2f0*/  F2FP.BF16.F32.PACK_AB R115, RZ, R115 ;  /* 0x00000073ff73723e */ /* 0x000fe400000010ff */
[----:B------:R0:W-:Y:S01]  /*e300*/  @P4 STG.E.U16 desc[UR54][R4.64+0x70], R148 ;  /* 0x0000709404004986 */ /* 0x0001e2000c101536 */
[----:B------:R-:W-:Y:S02]  /*e310*/  ISETP.GT.AND P4, PT, R0, RZ, P3 ;  /* 0x000000ff0000720c */ /* 0x000fe40001f84270 */
[----:B------:R-:W-:Y:S02]  /*e320*/  F2FP.BF16.F32.PACK_AB R116, RZ, R116 ;  /* 0x00000074ff74723e */ /* 0x000fe400000010ff */
[----:B------:R-:W-:Y:S02]  /*e330*/  F2FP.BF16.F32.PACK_AB R117, RZ, R117 ;  /* 0x00000075ff75723e */ /* 0x000fe400000010ff */
[----:B------:R-:W-:Y:S02]  /*e340*/  F2FP.BF16.F32.PACK_AB R118, RZ, R118 ;  /* 0x00000076ff76723e */ /* 0x000fe400000010ff */
[----:B------:R-:W-:-:S02]  /*e350*/  F2FP.BF16.F32.PACK_AB R119, RZ, R119 ;  /* 0x00000077ff77723e */ /* 0x000fc400000010ff */
[----:B0-----:R-:W-:Y:S01]  /*e360*/  @P5 MOV R4, R8 ;  /* 0x0000000800045202 */ /* 0x001fe20000000f00 */
[----:B------:R-:W-:-:S05]  /*e370*/  @P5 IMAD.MOV.U32 R5, RZ, RZ, R9 ;  /* 0x000000ffff055224 */ /* 0x000fca00078e0009 */
[----:B------:R0:W-:Y:S01]  /*e380*/  @P5 STG.E.U16 desc[UR54][R4.64+0x72], R149 ;  /* 0x0000729504005986 */ /* 0x0001e2000c101536 */
[----:B------:R-:W-:Y:S01]  /*e390*/  ISETP.GT.AND P5, PT, R0, RZ, P0 ;  /* 0x000000ff0000720c */ /* 0x000fe200007a4270 */
[----:B0-----:R-:W-:Y:S02]  /*e3a0*/  @P1 IMAD.MOV.U32 R4, RZ, RZ, R6 ;  /* 0x000000ffff041224 */ /* 0x001fe400078e0006 */
[----:B------:R-:W-:-:S05]  /*e3b0*/  @P1 IMAD.MOV.U32 R5, RZ, RZ, R7 ;  /* 0x000000ffff051224 */ /* 0x000fca00078e0007 */
[----:B------:R0:W-:Y:S01]  /*e3c0*/  @P1 STG.E.U16 desc[UR54][R4.64+0x70], R150 ;  /* 0x0000709604001986 */ /* 0x0001e2000c101536 */
[----:B------:R-:W-:Y:S02]  /*e3d0*/  ISETP.GT.AND P1, PT, R0, 0x8, P3 ;  /* 0x000000080000780c */ /* 0x000fe40001f24270 */
[----:B------:R-:W-:Y:S01]  /*e3e0*/  ISETP.GT.AND P3, PT, R2, 0x48, PT ;  /* 0x000000480200780c */ /* 0x000fe20003f64270 */
[----:B0-----:R-:W-:Y:S01]  /*e3f0*/  @P2 IMAD.MOV.U32 R4, RZ, RZ, R6 ;  /* 0x000000ffff042224 */ /* 0x001fe200078e0006 */
[----:B------:R-:W-:-:S05]  /*e400*/  @P2 MOV R5, R7 ;  /* 0x0000000700052202 */ /* 0x000fca0000000f00 */
[----:B------:R0:W-:Y:S01]  /*e410*/  @P2 STG.E.U16 desc[UR54][R4.64+0x72], R151 ;  /* 0x0000729704002986 */ /* 0x0001e2000c101536 */
[----:B------:R-:W-:Y:S02]  /*e420*/  ISETP.GT.AND P2, PT, R0, 0x8, P0 ;  /* 0x000000080000780c */ /* 0x000fe40000744270 */
[----:B------:R-:W-:Y:S01]  /*e430*/  ISETP.GT.AND P0, PT, R2, 0x49, PT ;  /* 0x000000490200780c */ /* 0x000fe20003f04270 */
[----:B0-----:R-:W-:Y:S02]  /*e440*/  @P4 IMAD.MOV.U32 R4, RZ, RZ, R8 ;  /* 0x000000ffff044224 */ /* 0x001fe400078e0008 */
[----:B------:R-:W-:-:S05]  /*e450*/  @P4 IMAD.MOV.U32 R5, RZ, RZ, R9 ;  /* 0x000000ffff054224 */ /* 0x000fca00078e0009 */
[----:B------:R0:W-:Y:S01]  /*e460*/  @P4 STG.E.U16 desc[UR54][R4.64+0x80], R152 ;  /* 0x0000809804004986 */ /* 0x0001e2000c101536 */
[----:B------:R-:W-:Y:S01]  /*e470*/  ISETP.GT.AND P4, PT, R0, RZ, P3 ;  /* 0x000000ff0000720c */ /* 0x000fe20001f84270 */
[----:B0-----:R-:W-:Y:S02]  /*e480*/  @P5 IMAD.MOV.U32 R4, RZ, RZ, R8 ;  /* 0x000000ffff045224 */ /* 0x001fe400078e0008 */
[----:B------:R-:W-:-:S05]  /*e490*/  @P5 IMAD.MOV.U32 R5, RZ, RZ, R9 ;  /* 0x000000ffff055224 */ /* 0x000fca00078e0009 */
[----:B------:R0:W-:Y:S01]  /*e4a0*/  @P5 STG.E.U16 desc[UR54][R4.64+0x82], R153 ;  /* 0x0000829904005986 */ /* 0x0001e2000c101536 */
[----:B------:R-:W-:Y:S02]  /*e4b0*/  ISETP.GT.AND P5, PT, R0, RZ, P0 ;  /* 0x000000ff0000720c */ /* 0x000fe400007a4270 */
[----:B0-----:R-:W-:Y:S01]  /*e4c0*/  @P1 MOV R4, R6 ;  /* 0x0000000600041202 */ /* 0x001fe20000000f00 */
[----:B------:R-:W-:-:S05]  /*e4d0*/  @P1 IMAD.MOV.U32 R5, RZ, RZ, R7 ;  /* 0x000000ffff051224 */ /* 0x000fca00078e0007 */
[----:B------:R0:W-:Y:S01]  /*e4e0*/  @P1 STG.E.U16 desc[UR54][R4.64+0x80], R154 ;  /* 0x0000809a04001986 */ /* 0x0001e2000c101536 */
[----:B------:R-:W-:Y:S02]  /*e4f0*/  ISETP.GT.AND P1, PT, R0, 0x8, P3 ;  /* 0x000000080000780c */ /* 0x000fe40001f24270 */
[----:B------:R-:W-:Y:S01]  /*e500*/  ISETP.GT.AND P3, PT, R2, 0x50, PT ;  /* 0x000000500200780c */ /* 0x000fe20003f64270 */
        /* <DEDUP_REMOVED lines=8> */
[----:B------:R-:W-:Y:S01]  /*e590*/  ISETP.GT.AND P4, PT, R0, RZ, P3 ;  /* 0x000000ff0000720c */ /* 0x000fe20001f84270 */
[----:B0-----:R-:W-:Y:S02]  /*e5a0*/  @P5 IMAD.MOV.U32 R4, RZ, RZ, R8 ;  /* 0x000000ffff045224 */ /* 0x001fe400078e0008 */
[----:B------:R-:W-:-:S05]  /*e5b0*/  @P5 IMAD.MOV.U32 R5, RZ, RZ, R9 ;  /* 0x000000ffff055224 */ /* 0x000fca00078e0009 */
[----:B------:R0:W-:Y:S01]  /*e5c0*/  @P5 STG.E.U16 desc[UR54][R4.64+0x92], R157 ;  /* 0x0000929d04005986 */ /* 0x0001e2000c101536 */
[----:B------:R-:W-:Y:S01]  /*e5d0*/  ISETP.GT.AND P5, PT, R0, RZ, P0 ;  /* 0x000000ff0000720c */ /* 0x000fe200007a4270 */
[----:B0-----:R-:W-:Y:S02]  /*e5e0*/  @P1 IMAD.MOV.U32 R4, RZ, RZ, R6 ;  /* 0x000000ffff041224 */ /* 0x001fe400078e0006 */
[----:B------:R-:W-:-:S05]  /*e5f0*/  @P1 IMAD.MOV.U32 R5, RZ, RZ, R7 ;  /* 0x000000ffff051224 */ /* 0x000fca00078e0007 */
[----:B------:R0:W-:Y:S01]  /*e600*/  @P1 STG.E.U16 desc[UR54][R4.64+0x90], R158 ;  /* 0x0000909e04001986 */ /* 0x0001e2000c101536 */
[----:B------:R-:W-:Y:S02]  /*e610*/  ISETP.GT.AND P1, PT, R0, 0x8, P3 ;  /* 0x000000080000780c */ /* 0x000fe40001f24270 */
[----:B------:R-:W-:Y:S02]  /*e620*/  ISETP.GT.AND P3, PT, R2, 0x58, PT ;  /* 0x000000580200780c */ /* 0x000fe40003f64270 */
        /* <DEDUP_REMOVED lines=8> */
[----:B------:R-:W-:Y:S01]  /*e6b0*/  ISETP.GT.AND P4, PT, R0, RZ, P3 ;  /* 0x000000ff0000720c */ /* 0x000fe20001f84270 */
[----:B0-----:R-:W-:Y:S01]  /*e6c0*/  @P5 IMAD.MOV.U32 R4, RZ, RZ, R8 ;  /* 0x000000ffff045224 */ /* 0x001fe200078e0008 */
[----:B------:R-:W-:-:S05]  /*e6d0*/  @P5 MOV R5, R9 ;  /* 0x0000000900055202 */ /* 0x000fca0000000f00 */
[----:B------:R0:W-:Y:S01]  /*e6e0*/  @P5 STG.E.U16 desc[UR54][R4.64+0xa2], R161 ;  /* 0x0000a2a104005986 */ /* 0x0001e2000c101536 */
[----:B------:R-:W-:Y:S01]  /*e6f0*/  ISETP.GT.AND P5, PT, R0, RZ, P0 ;  /* 0x000000ff0000720c */ /* 0x000fe200007a4270 */
[----:B0-----:R-:W-:Y:S02]  /*e700*/  @P1 IMAD.MOV.U32 R4, RZ, RZ, R6 ;  /* 0x000000ffff041224 */ /* 0x001fe400078e0006 */
        /* <DEDUP_REMOVED lines=12> */
[----:B------:R-:W-:Y:S01]  /*e7d0*/  ISETP.GT.AND P4, PT, R0, RZ, P3 ;  /* 0x000000ff0000720c */ /* 0x000fe20001f84270 */
[----:B0-----:R-:W-:Y:S02]  /*e7e0*/  @P5 IMAD.MOV.U32 R4, RZ, RZ, R8 ;  /* 0x000000ffff045224 */ /* 0x001fe400078e0008 */
[----:B------:R-:W-:-:S05]  /*e7f0*/  @P5 IMAD.MOV.U32 R5, RZ, RZ, R9 ;  /* 0x000000ffff055224 */ /* 0x000fca00078e0009 */
[----:B------:R0:W-:Y:S01]  /*e800*/  @P5 STG.E.U16 desc[UR54][R4.64+0xb2], R165 ;  /* 0x0000b2a504005986 */ /* 0x0001e2000c101536 */
[----:B------:R-:W-:Y:S01]  /*e810*/  ISETP.GT.AND P5, PT, R0, RZ, P0 ;  /* 0x000000ff0000720c */ /* 0x000fe200007a4270 */
        /* <DEDUP_REMOVED lines=13> */
[----:B------:R-:W-:Y:S02]  /*e8f0*/  ISETP.GT.AND P4, PT, R0, RZ, P3 ;  /* 0x000000ff0000720c */ /* 0x000fe40001f84270 */
        /* <DEDUP_REMOVED lines=165> */
[C---:B------:R-:W-:Y:S02]  /*f350*/  ISETP.GT.AND P5, PT, R0.reuse, RZ, P0 ;  /* 0x000000ff0000720c */ /* 0x040fe400007a4270 */
[----:B------:R-:W-:Y:S01]  /*f360*/  ISETP.GT.AND P0, PT, R0, 0x8, P0 ;  /* 0x000000080000780c */ /* 0x000fe20000704270 */
[----:B0-----:R-:W-:Y:S01]  /*f370*/  @P1 IMAD.MOV.U32 R4, RZ, RZ, R6 ;  /* 0x000000ffff041224 */ /* 0x001fe200078e0006 */
[----:B------:R-:W-:-:S05]  /*f380*/  @P1 MOV R5, R7 ;  /* 0x0000000700051202 */ /* 0x000fca0000000f00 */
[----:B------:R0:W-:Y:S01]  /*f390*/  @P1 STG.E.U16 desc[UR54][R4.64+0x150], R206 ;  /* 0x000150ce04001986 */ /* 0x0001e2000c101536 */
        /* <DEDUP_REMOVED lines=13> */
[C---:B------:R-:W-:Y:S02]  /*f470*/  ISETP.GT.AND P5, PT, R0.reuse, RZ, P1 ;  /* 0x000000ff0000720c */ /* 0x040fe40000fa4270 */
[----:B------:R-:W-:Y:S01]  /*f480*/  ISETP.GT.AND P1, PT, R0, 0x8, P1 ;  /* 0x000000080000780c */ /* 0x000fe20000f24270 */
        /* <DEDUP_REMOVED lines=362> */
[C---:B------:R-:W-:Y:S02]  /*10b30*/  ISETP.GT.AND P1, PT, R0.reuse, 0x8, P2 ;  /* 0x000000080000780c */ /* 0x040fe40001724270 */
        /* <DEDUP_REMOVED lines=13> */
[C---:B------:R-:W-:Y:S02]  /*10c10*/  ISETP.GT.AND P5, PT, R0.reuse, RZ, P0 ;  /* 0x000000ff0000720c */ /* 0x040fe400007a4270 */
[----:B------:R-:W-:Y:S02]  /*10c20*/  ISETP.GT.AND P0, PT, R0, 0x8, P0 ;  /* 0x000000080000780c */ /* 0x000fe40000704270 */
[----:B0-----:R-:W-:Y:S01]  /*10c30*/  @P1 MOV R4, R6 ;  /* 0x0000000600041202 */ /* 0x001fe20000000f00 */
[----:B------:R-:W-:-:S05]  /*10c40*/  @P1 IMAD.MOV.U32 R5, RZ, RZ, R7 ;  /* 0x000000ffff051224 */ /* 0x000fca00078e0007 */
[----:B------:R0:W-:Y:S01]  /*10c50*/  @P1 STG.E.U16 desc[UR54][R4.64+0x2b0], R102 ;  /* 0x0002b06604001986 */ /* 0x0001e2000c101536 */
[----:B------:R-:W-:Y:S02]  /*10c60*/  ISETP.GT.AND P1, PT, R0, 0x8, P3 ;  /* 0x000000080000780c */ /* 0x000fe40001f24270 */
[----:B------:R-:W-:Y:S01]  /*10c70*/  ISETP.GT.AND P3, PT, R2, 0x170, PT ;  /* 0x000001700200780c */ /* 0x000fe20003f64270 */
[----:B0-----:R-:W-:Y:S02]  /*10c80*/  @P2 IMAD.MOV.U32 R4, RZ, RZ, R6 ;  /* 0x000000ffff042224 */ /* 0x001fe400078e0006 */
[----:B------:R-:W-:-:S05]  /*10c90*/  @P2 IMAD.MOV.U32 R5, RZ, RZ, R7 ;  /* 0x000000ffff052224 */ /* 0x000fca00078e0007 */
[----:B------:R0:W-:Y:S02]  /*10ca0*/  @P2 STG.E.U16 desc[UR54][R4.64+0x2b2], R103 ;  /* 0x0002b26704002986 */ /* 0x0001e4000c101536 */
[----:B0-----:R-:W-:Y:S01]  /*10cb0*/  @P4 IMAD.MOV.U32 R4, RZ, RZ, R8 ;  /* 0x000000ffff044224 */ /* 0x001fe200078e0008 */
[----:B------:R-:W-:-:S05]  /*10cc0*/  @P4 MOV R5, R9 ;  /* 0x0000000900054202 */ /* 0x000fca0000000f00 */
[----:B------:R0:W-:Y:S01]  /*10cd0*/  @P4 STG.E.U16 desc[UR54][R4.64+0x2c0], R104 ;  /* 0x0002c06804004986 */ /* 0x0001e2000c101536 */
[----:B------:R-:W-:-:S04]  /*10ce0*/  ISETP.GT.AND P4, PT, R2, 0x168, PT ;  /* 0x000001680200780c */ /* 0x000fc80003f84270 */
[C---:B------:R-:W-:Y:S02]  /*10cf0*/  ISETP.GT.AND P2, PT, R0.reuse, RZ, P4 ;  /* 0x000000ff0000720c */ /* 0x040fe40002744270 */
[----:B------:R-:W-:Y:S01]  /*10d00*/  ISETP.GT.AND P4, PT, R0, 0x8, P4 ;  /* 0x000000080000780c */ /* 0x000fe20002784270 */
[----:B0-----:R-:W-:Y:S02]  /*10d10*/  @P5 IMAD.MOV.U32 R4, RZ, RZ, R8 ;  /* 0x000000ffff045224 */ /* 0x001fe400078e0008 */
[----:B------:R-:W-:-:S05]  /*10d20*/  @P5 IMAD.MOV.U32 R5, RZ, RZ, R9 ;  /* 0x000000ffff055224 */ /* 0x000fca00078e0009 */
[----:B------:R0:W-:Y:S01]  /*10d30*/  @P5 STG.E.U16 desc[UR54][R4.64+0x2c2], R105 ;  /* 0x0002c26904005986 */ /* 0x0001e2000c101536 */
[----:B------:R-:W-:-:S04]  /*10d40*/  ISETP.GT.AND P5, PT, R2, 0x169, PT ;  /* 0x000001690200780c */ /* 0x000fc80003fa4270 */
[----:B------:R-:W-:Y:S01]  /*10d50*/  ISETP.GT.AND P6, PT, R0, RZ, P5 ;  /* 0x000000ff0000720c */ /* 0x000fe20002fc4270 */
[----:B0-----:R-:W-:Y:S02]  /*10d60*/  @P1 IMAD.MOV.U32 R4, RZ, RZ, R6 ;  /* 0x000000ffff041224 */ /* 0x001fe400078e0006 */
[----:B------:R-:W-:-:S10]  /*10d70*/  @P1 IMAD.MOV.U32 R5, RZ, RZ, R7 ;  /* 0x000000ffff051224 */ /* 0x000fd400078e0007 */
[----:B------:R-:W-:Y:S01]  /*10d80*/  @P6 MOV R3, R9 ;  /* 0x0000000900036202 */ /* 0x000fe20000000f00 */
[----:B------:R0:W-:Y:S01]  /*10d90*/  @P1 STG.E.U16 desc[UR54][R4.64+0x2c0], R106 ;  /* 0x0002c06a04001986 */ /* 0x0001e2000c101536 */
[----:B------:R-:W-:Y:S02]  /*10da0*/  ISETP.GT.AND P1, PT, R2, 0x178, PT ;  /* 0x000001780200780c */ /* 0x000fe40003f24270 */
[----:B0-----:R-:W-:Y:S01]  /*10db0*/  @P0 MOV R4, R6 ;  /* 0x0000000600040202 */ /* 0x001fe20000000f00 */
[----:B------:R-:W-:-:S05]  /*10dc0*/  @P0 IMAD.MOV.U32 R5, RZ, RZ, R7 ;  /* 0x000000ffff050224 */ /* 0x000fca00078e0007 */
[----:B------:R0:W-:Y:S01]  /*10dd0*/  @P0 STG.E.U16 desc[UR54][R4.64+0x2c2], R107 ;  /* 0x0002c26b04000986 */ /* 0x0001e2000c101536 */
[----:B------:R-:W-:Y:S01]  /*10de0*/  ISETP.GT.AND P0, PT, R2, 0x179, PT ;  /* 0x000001790200780c */ /* 0x000fe20003f04270 */
[----:B0-----:R-:W-:Y:S02]  /*10df0*/  @P2 IMAD.MOV.U32 R4, RZ, RZ, R8 ;  /* 0x000000ffff042224 */ /* 0x001fe400078e0008 */
[----:B------:R-:W-:-:S05]  /*10e00*/  @P2 IMAD.MOV.U32 R5, RZ, RZ, R9 ;  /* 0x000000ffff052224 */ /* 0x000fca00078e0009 */
[----:B------:R-:W-:Y:S01]  /*10e10*/  @P2 STG.E.U16 desc[UR54][R4.64+0x2d0], R108 ;  /* 0x0002d06c04002986 */ /* 0x000fe2000c101536 */
[----:B------:R-:W-:Y:S01]  /*10e20*/  ISETP.GT.AND P2, PT, R2, 0x171, PT ;  /* 0x000001710200780c */ /* 0x000fe20003f44270 */
[----:B------:R-:W-:-:S05]  /*10e30*/  @P6 IMAD.MOV.U32 R2, RZ, RZ, R8 ;  /* 0x000000ffff026224 */ /* 0x000fca00078e0008 */
[----:B------:R0:W-:Y:S01]  /*10e40*/  @P6 STG.E.U16 desc[UR54][R2.64+0x2d2], R109 ;  /* 0x0002d26d02006986 */ /* 0x0001e2000c101536 */
[C---:B------:R-:W-:Y:S02]  /*10e50*/  ISETP.GT.AND P6, PT, R0.reuse, 0x8, P5 ;  /* 0x000000080000780c */ /* 0x040fe40002fc4270 */
[C---:B------:R-:W-:Y:S02]  /*10e60*/  ISETP.GT.AND P5, PT, R0.reuse, RZ, P3 ;  /* 0x000000ff0000720c */ /* 0x040fe40001fa4270 */
[----:B------:R-:W-:Y:S01]  /*10e70*/  ISETP.GT.AND P3, PT, R0, 0x8, P3 ;  /* 0x000000080000780c */ /* 0x000fe20001f64270 */
[----:B0-----:R-:W-:Y:S02]  /*10e80*/  @P4 IMAD.MOV.U32 R2, RZ, RZ, R6 ;  /* 0x000000ffff024224 */ /* 0x001fe400078e0006 */
[----:B------:R-:W-:-:S05]  /*10e90*/  @P4 IMAD.MOV.U32 R3, RZ, RZ, R7 ;  /* 0x000000ffff034224 */ /* 0x000fca00078e0007 */
[----:B------:R0:W-:Y:S01]  /*10ea0*/  @P4 STG.E.U16 desc[UR54][R2.64+0x2d0], R110 ;  /* 0x0002d06e02004986 */ /* 0x0001e2000c101536 */
[C---:B------:R-:W-:Y:S02]  /*10eb0*/  ISETP.GT.AND P4, PT, R0.reuse, RZ, P2 ;  /* 0x000000ff0000720c */ /* 0x040fe40001784270 */
[----:B------:R-:W-:Y:S01]  /*10ec0*/  ISETP.GT.AND P2, PT, R0, 0x8, P2 ;  /* 0x000000080000780c */ /* 0x000fe20001744270 */
        /* <DEDUP_REMOVED lines=8> */
[C---:B------:R-:W-:Y:S02]  /*10f50*/  ISETP.GT.AND P5, PT, R0.reuse, RZ, P0 ;  /* 0x000000ff0000720c */ /* 0x040fe400007a4270 */
[----:B------:R-:W-:Y:S01]  /*10f60*/  ISETP.GT.AND P0, PT, R0, 0x8, P0 ;  /* 0x000000080000780c */ /* 0x000fe20000704270 */
[----:B0-----:R-:W-:Y:S02]  /*10f70*/  @P4 IMAD.MOV.U32 R2, RZ, RZ, R8 ;  /* 0x000000ffff024224 */ /* 0x001fe400078e0008 */
[----:B------:R-:W-:-:S05]  /*10f80*/  @P4 IMAD.MOV.U32 R3, RZ, RZ, R9 ;  /* 0x000000ffff034224 */ /* 0x000fca00078e0009 */
[----:B------:R0:W-:Y:S02]  /*10f90*/  @P4 STG.E.U16 desc[UR54][R2.64+0x2e2], R113 ;  /* 0x0002e27102004986 */ /* 0x0001e4000c101536 */
[----:B0-----:R-:W-:Y:S01]  /*10fa0*/  @P3 IMAD.MOV.U32 R2, RZ, RZ, R6 ;  /* 0x000000ffff023224 */ /* 0x001fe200078e0006 */
[----:B------:R-:W-:-:S05]  /*10fb0*/  @P3 MOV R3, R7 ;  /* 0x0000000700033202 */ /* 0x000fca0000000f00 */
[----:B------:R0:W-:Y:S02]  /*10fc0*/  @P3 STG.E.U16 desc[UR54][R2.64+0x2e0], R114 ;  /* 0x0002e07202003986 */ /* 0x0001e4000c101536 */
[----:B0-----:R-:W-:Y:S02]  /*10fd0*/  @P2 IMAD.MOV.U32 R2, RZ, RZ, R6 ;  /* 0x000000ffff022224 */ /* 0x001fe400078e0006 */
[----:B------:R-:W-:-:S05]  /*10fe0*/  @P2 IMAD.MOV.U32 R3, RZ, RZ, R7 ;  /* 0x000000ffff032224 */ /* 0x000fca00078e0007 */
[----:B------:R0:W-:Y:S02]  /*10ff0*/  @P2 STG.E.U16 desc[UR54][R2.64+0x2e2], R115 ;  /* 0x0002e27302002986 */ /* 0x0001e4000c101536 */
[----:B0-----:R-:W-:Y:S02]  /*11000*/  @P6 IMAD.MOV.U32 R2, RZ, RZ, R8 ;  /* 0x000000ffff026224 */ /* 0x001fe400078e0008 */
[----:B------:R-:W-:-:S05]  /*11010*/  @P6 IMAD.MOV.U32 R3, RZ, RZ, R9 ;  /* 0x000000ffff036224 */ /* 0x000fca00078e0009 */
[----:B------:R0:W-:Y:S04]  /*11020*/  @P6 STG.E.U16 desc[UR54][R2.64+0x2f0], R116 ;  /* 0x0002f07402006986 */ /* 0x0001e8000c101536 */
[----:B------:R1:W-:Y:S01]  /*11030*/  @P5 STG.E.U16 desc[UR54][R8.64+0x2f2], R117 ;  /* 0x0002f27508005986 */ /* 0x0003e2000c101536 */
[----:B0-----:R-:W-:Y:S01]  /*11040*/  @P1 MOV R2, R6 ;  /* 0x0000000600021202 */ /* 0x001fe20000000f00 */
[----:B------:R-:W-:-:S05]  /*11050*/  @P1 IMAD.MOV.U32 R3, RZ, RZ, R7 ;  /* 0x000000ffff031224 */ /* 0x000fca00078e0007 */
[----:B------:R1:W-:Y:S04]  /*11060*/  @P1 STG.E.U16 desc[UR54][R2.64+0x2f0], R118 ;  /* 0x0002f07602001986 */ /* 0x0003e8000c101536 */
[----:B------:R1:W-:Y:S02]  /*11070*/  @P0 STG.E.U16 desc[UR54][R6.64+0x2f2], R119 ;  /* 0x0002f27706000986 */ /* 0x0003e4000c101536 */
.L_x_413:
[----:B------:R-:W-:Y:S05]  /*11080*/  BSYNC B0 ;  /* 0x0000000000007941 */ /* 0x000fea0003800000 */
.L_x_31:
[----:B-1----:R-:W-:Y:S01]  /*11090*/  IMAD.U32 R0, RZ, RZ, UR47 ;  /* 0x0000002fff007e24 */ /* 0x002fe2000f8e00ff */
[----:B------:R-:W-:Y:S01]  /*110a0*/  ULDC.64 UR4, c[0x0][0x650] ;  /* 0x0001940000047ab9 */ /* 0x000fe20000000a00 */
[----:B------:R-:W-:Y:S02]  /*110b0*/  IMAD.U32 R2, RZ, RZ, UR52 ;  /* 0x00000034ff027e24 */ /* 0x000fe4000f8e00ff */
[----:B------:R1:W-:Y:S01]  /*110c0*/  SYNCS.ARRIVE.TRANS64.A1T0 RZ, [R0+UR49], RZ ;  /* 0x000000ff00ff79a7 */ /* 0x0003e20008100031 */
[----:B------:R-:W-:Y:S02]  /*110d0*/  IMAD.U32 R3, RZ, RZ, UR53 ;  /* 0x00000035ff037e24 */ /* 0x000fe4000f8e00ff */
[----:B------:R-:W-:Y:S01]  /*110e0*/  LEA R16, P0, R2, R16, 0x1 ;  /* 0x0000001002107211 */ /* 0x000fe200078008ff */
[----:B-----5:R-:W-:Y:S02]  /*110f0*/  IMAD.MOV.U32 R18, RZ, RZ, -0x1 ;  /* 0xffffffffff127424 */ /* 0x020fe400078e00ff */
[----:B------:R-:W-:Y:S01]  /*11100*/  IMAD.MOV.U32 R19, RZ, RZ, -0x1 ;  /* 0xffffffffff137424 */ /* 0x000fe200078e00ff */
[----:B-1----:R-:W-:-:S04]  /*11110*/  MOV R0, UR37 ;  /* 0x0000002500007c02 */ /* 0x002fc80008000f00 */
[--C-:B------:R-:W-:Y:S01]  /*11120*/  LEA.HI.X R17, R2, R17, R0.reuse, 0x1, P0 ;  /* 0x0000001102117211 */ /* 0x100fe200000f0c00 */
[----:B------:R-:W-:Y:S01]  /*11130*/  IMAD.MOV.U32 R2, RZ, RZ, -0x1 ;  /* 0xffffffffff027424 */ /* 0x000fe200078e00ff */
[----:B------:R-:W-:Y:S02]  /*11140*/  ISETP.GE.U32.AND P0, PT, R16, UR4, PT ;  /* 0x0000000410007c0c */ /* 0x000fe4000bf06070 */
[----:B------:R-:W-:Y:S02]  /*11150*/  PRMT R0, RZ, 0x7610, R0 ;  /* 0x00007610ff007816 */ /* 0x000fe40000000000 */
[----:B------:R-:W-:-:S13]  /*11160*/  ISETP.GE.U32.AND.EX P0, PT, R17, UR5, PT, P0 ;  /* 0x0000000511007c0c */ /* 0x000fda000bf06100 */
[----:B------:R-:W-:Y:S05]  /*11170*/  @P0 BRA `(.L_x_414) ;  /* 0x00000004008c0947 */ /* 0x000fea0003800000 */
[----:B------:R-:W1:Y:S01]  /*11180*/  S2UR UR6, SR_CTAID.X ;  /* 0x00000000000679c3 */ /* 0x000e620000002500 */
[----:B------:R-:W-:Y:S01]  /*11190*/  ULDC.64 UR4, c[0x0][0x628] ;  /* 0x00018a0000047ab9 */ /* 0x000fe20000000a00 */
[----:B------:R-:W-:Y:S01]  /*111a0*/  ULDC UR7, c[0x0][0x150] ;  /* 0x0000540000077ab9 */ /* 0x000fe20000000800 */
[----:B------:R-:W-:Y:S01]  /*111b0*/  ISETP.NE.U32.AND P0, PT, RZ, UR4, PT ;  /* 0x00000004ff007c0c */ /* 0x000fe2000bf05070 */
[----:B------:R-:W-:Y:S01]  /*111c0*/  ULDC UR15, c[0x0][0x630] ;  /* 0x00018c00000f7ab9 */ /* 0x000fe20000000800 */
[C---:B------:R-:W-:Y:S01]  /*111d0*/  R2UR UR16, R16.reuse ;  /* 0x00000000101072ca */ /* 0x040fe200000e0000 */
[----:B------:R-:W-:Y:S01]  /*111e0*/  ULDC UR18, c[0x0][0x154] ;  /* 0x0000550000127ab9 */ /* 0x000fe20000000800 */
[----:B------:R-:W-:Y:S01]  /*111f0*/  ISETP.NE.AND.EX P0, PT, RZ, UR5, PT, P0 ;  /* 0x00000005ff007c0c */ /* 0x000fe2000bf05300 */
[----:B------:R-:W0:Y:S01]  /*11200*/  S2UR UR20, SR_CTAID.Y ;  /* 0x00000000001479c3 */ /* 0x000e220000002600 */
[----:B------:R-:W-:Y:S02]  /*11210*/  R2UR UR17, R17 ;  /* 0x00000000111172ca */ /* 0x000fe400000e0000 */
[----:B------:R-:W-:-:S02]  /*11220*/  R2UR UR12, R16 ;  /* 0x00000000100c72ca */ /* 0x000fc400000e0000 */
[----:B------:R-:W-:Y:S02]  /*11230*/  R2UR UR13, R17 ;  /* 0x00000000110d72ca */ /* 0x000fe400000e0000 */
[----:B-1----:R-:W-:-:S05]  /*11240*/  I2FP.F32.U32 R0, UR6 ;  /* 0x0000000600007c45 */ /* 0x002fca0008201000 */
[----:B------:R-:W-:-:S04]  /*11250*/  FMUL R0, R0, UR7 ;  /* 0x0000000700007c20 */ /* 0x000fc80008400000 */
[----:B------:R1:W0:Y:S01]  /*11260*/  F2I.U32.TRUNC.NTZ R2, R0 ;  /* 0x0000000000027305 */ /* 0x000222000020f000 */
[----:B------:R-:W-:Y:S05]  /*11270*/  @!P0 BRA `(.L_x_415) ;  /* 0x0000000000308947 */ /* 0x000fea0003800000 */
        /* <DEDUP_REMOVED lines=12> */
.L_x_415:
[----:B------:R-:W-:Y:S01]  /*11340*/  USHF.R.U64 UR12, UR12, UR15, UR13 ;  /* 0x0000000f0c0c7299 */ /* 0x000fe2000800120d */
[----:B01----:R-:W-:Y:S01]  /*11350*/  I2FP.F32.U32 R0, UR20 ;  /* 0x0000001400007c45 */ /* 0x003fe20008201000 */
[----:B------:R-:W-:Y:S02]  /*11360*/  USHF.R.U32.HI UR4, URZ, UR15, UR13 ;  /* 0x0000000f3f047299 */ /* 0x000fe4000801160d */
[----:B------:R-:W-:Y:S02]  /*11370*/  UIADD3 UR7, UP0, URZ, -UR12, URZ ;  /* 0x8000000c3f077290 */ /* 0x000fe4000ff1e03f */
[----:B------:R-:W-:Y:S01]  /*11380*/  FMUL R0, R0, UR18 ;  /* 0x0000001200007c20 */ /* 0x000fe20008400000 */
[----:B------:R-:W-:Y:S01]  /*11390*/  ULDC.64 UR10, c[0x0][0x620] ;  /* 0x00018800000a7ab9 */ /* 0x000fe20000000a00 */
[----:B------:R-:W-:Y:S01]  /*113a0*/  UIADD3.X UR4, URZ, ~UR4, URZ, UP0, !UPT ;  /* 0x800000043f047290 */ /* 0x000fe200087fe43f */
[----:B------:R-:W-:Y:S01]  /*113b0*/  UMOV UR8, UR16 ;  /* 0x0000001000087c82 */ /* 0x000fe20008000000 */
[----:B------:R-:W-:-:S02]  /*113c0*/  UMOV UR9, UR17 ;  /* 0x0000001100097c82 */ /* 0x000fc40008000000 */
[----:B------:R-:W0:Y:S01]  /*113d0*/  F2I.U32.TRUNC.NTZ R0, R0 ;  /* 0x0000000000007305 */ /* 0x000e22000020f000 */
[----:B------:R-:W-:Y:S01]  /*113e0*/  UIMAD UR4, UR4, UR10, URZ ;  /* 0x0000000a040472a4 */ /* 0x000fe2000f8e023f */
[----:B------:R-:W-:Y:S01]  /*113f0*/  R2UR UR17, R2 ;  /* 0x00000000021172ca */ /* 0x000fe200000e0000 */
[----:B------:R-:W-:Y:S02]  /*11400*/  UIMAD.WIDE.U32 UR8, UR7, UR10, UR8 ;  /* 0x0000000a070872a5 */ /* 0x000fe4000f8e0008 */
[----:B------:R-:W-:Y:S01]  /*11410*/  UIMAD UR7, UR7, UR11, UR4 ;  /* 0x0000000b070772a4 */ /* 0x000fe2000f8e0204 */
[----:B------:R-:W-:Y:S01]  /*11420*/  ULDC UR23, c[0x0][0x658] ;  /* 0x0001960000177ab9 */ /* 0x000fe20000000800 */
[----:B------:R-:W-:Y:S02]  /*11430*/  UMOV UR15, 0xffffffff ;  /* 0xffffffff000f7882 */ /* 0x000fe40000000000 */
[----:B------:R-:W-:Y:S01]  /*11440*/  UIADD3 UR7, UR9, UR7, URZ ;  /* 0x0000000709077290 */ /* 0x000fe2000fffe03f */
[----:B------:R-:W-:Y:S01]  /*11450*/  ULDC UR10, c[0x0][0x618] ;  /* 0x00018600000a7ab9 */ /* 0x000fe20000000800 */
[----:B------:R-:W-:Y:S01]  /*11460*/  ULDC.64 UR4, c[0x0][0x640] ;  /* 0x0001900000047ab9 */ /* 0x000fe20000000a00 */
[----:B------:R-:W-:Y:S01]  /*11470*/  USHF.L.U32 UR19, UR15, UR23, URZ ;  /* 0x000000170f137299 */ /* 0x000fe2000800063f */
[----:B------:R-:W-:Y:S01]  /*11480*/  ISETP.NE.U32.AND P0, PT, RZ, UR4, PT ;  /* 0x00000004ff007c0c */ /* 0x000fe2000bf05070 */
[----:B------:R-:W-:Y:S01]  /*11490*/  USHF.R.U64 UR15, UR8, UR10, UR7 ;  /* 0x0000000a080f7299 */ /* 0x000fe20008001207 */
[----:B0-----:R-:W-:Y:S01]  /*114a0*/  R2UR UR11, R0 ;  /* 0x00000000000b72ca */ /* 0x001fe200000e0000 */
[----:B------:R-:W-:Y:S01]  /*114b0*/  USHF.R.U32.HI UR7, URZ, UR10, UR7 ;  /* 0x0000000a3f077299 */ /* 0x000fe20008011607 */
[----:B------:R-:W-:Y:S01]  /*114c0*/  ISETP.NE.AND.EX P0, PT, RZ, UR5, PT, P0 ;  /* 0x00000005ff007c0c */ /* 0x000fe2000bf05300 */
[----:B------:R-:W-:Y:S01]  /*114d0*/  ULDC UR22, c[0x0][0x608] ;  /* 0x0001820000167ab9 */ /* 0x000fe20000000800 */
[----:B------:R-:W-:-:S02]  /*114e0*/  UIADD3 UR8, -UR17, URZ, URZ ;  /* 0x0000003f11087290 */ /* 0x000fc4000fffe13f */
[----:B------:R-:W-:Y:S02]  /*114f0*/  USHF.R.U64 UR18, UR15, UR22, UR7 ;  /* 0x000000160f127299 */ /* 0x000fe40008001207 */
[----:B------:R-:W-:Y:S01]  /*11500*/  USHF.R.U32.HI UR7, URZ, UR22, UR7 ;  /* 0x000000163f077299 */ /* 0x000fe20008011607 */
[----:B------:R-:W-:Y:S01]  /*11510*/  UMOV UR16, 0x1 ;  /* 0x0000000100107882 */ /* 0x000fe20000000000 */
[----:B------:R-:W-:Y:S02]  /*11520*/  ULDC UR21, c[0x0][0x144] ;  /* 0x0000510000157ab9 */ /* 0x000fe40000000800 */
[----:B------:R-:W-:Y:S01]  /*11530*/  USHF.R.U64 UR17, UR18, UR23, UR7 ;  /* 0x0000001712117299 */ /* 0x000fe20008001207 */
[----:B------:R-:W-:Y:S01]  /*11540*/  ULDC UR13, c[0x0][0x600] ;  /* 0x00018000000d7ab9 */ /* 0x000fe20000000800 */
[----:B------:R-:W-:Y:S02]  /*11550*/  UIADD3 UR22, -UR11, URZ, URZ ;  /* 0x0000003f0b167290 */ /* 0x000fe4000fffe13f */
[----:B------:R-:W-:-:S02]  /*11560*/  USHF.L.U32 UR16, UR16, UR23, URZ ;  /* 0x0000001710107299 */ /* 0x000fc4000800063f */
[----:B------:R-:W-:Y:S02]  /*11570*/  USHF.R.U32.HI UR11, URZ, UR23, UR7 ;  /* 0x000000173f0b7299 */ /* 0x000fe40008011607 */
[----:B------:R-:W-:Y:S02]  /*11580*/  UIADD3 UR14, UR13, -0x1, URZ ;  /* 0xffffffff0d0e7890 */ /* 0x000fe4000fffe03f */
[----:B------:R-:W-:Y:S02]  /*11590*/  ULOP3.LUT UR19, URZ, UR19, URZ, 0x33, !UPT ;  /* 0x000000133f137292 */ /* 0x000fe4000f8e333f */
        /* <DEDUP_REMOVED lines=16> */
.L_x_416:
[----:B------:R-:W-:Y:S01]  /*116a0*/  UISETP.NE.AND UP0, UPT, UR38, URZ, UPT ;  /* 0x0000003f2600728c */ /* 0x000fe2000bf05270 */
[----:B------:R-:W-:Y:S01]  /*116b0*/  IMAD.MOV.U32 R0, RZ, RZ, 0x1 ;  /* 0x00000001ff007424 */ /* 0x000fe200078e00ff */
[----:B------:R-:W-:Y:S01]  /*116c0*/  USHF.R.U64 UR4, UR10, UR24, UR11 ;  /* 0x000000180a047299 */ /* 0x000fe2000800120b */
[----:B------:R-:W-:Y:S01]  /*116d0*/  MOV R19, UR12 ;  /* 0x0000000c00137c02 */ /* 0x000fe20008000f00 */
[----:B------:R-:W-:Y:S02]  /*116e0*/  ULOP3.LUT UR19, UR18, UR19, URZ, 0xc0, !UPT ;  /* 0x0000001312137292 */ /* 0x000fe4000f8ec03f */
[----:B------:R-:W-:Y:S02]  /*116f0*/  UIADD3 UR5, -UR4, URZ, URZ ;  /* 0x0000003f04057290 */ /* 0x000fe4000fffe13f */
[----:B------:R-:W-:Y:S02]  /*11700*/  ULOP3.LUT UR14, UR15, UR14, URZ, 0xc0, !UPT ;  /* 0x0000000e0f0e7292 */ /* 0x000fe4000f8ec03f */
[----:B------:R-:W-:-:S02]  /*11710*/  UIMAD UR4, UR16, UR4, UR19 ;  /* 0x00000004100472a4 */ /* 0x000fc4000f8e0213 */
[----:B------:R-:W-:Y:S02]  /*11720*/  @UP0 UIMAD UR23, UR26, UR22, UR20 ;  /* 0x000000161a1702a4 */ /* 0x000fe4000f8e0214 */
[----:B------:R-:W-:-:S03]  /*11730*/  UIMAD UR17, UR5, UR25, UR17 ;  /* 0x00000019051172a4 */ /* 0x000fc6000f8e0211 */
[----:B------:R-:W-:Y:S01]  /*11740*/  ULDC UR5, c[0x0][0x610] ;  /* 0x0001840000057ab9 */ /* 0x000fe20000000800 */
[----:B------:R-:W-:Y:S02]  /*11750*/  UIMAD UR17, UR17, UR13, UR14 ;  /* 0x0000000d111172a4 */ /* 0x000fe4000f8e020e */
[----:B------:R-:W-:-:S04]  /*11760*/  UIMAD UR4, UR4, UR5, UR23 ;  /* 0x00000005040472a4 */ /* 0x000fc8000f8e0217 */
[----:B------:R-:W-:Y:S02]  /*11770*/  USEL UR5, UR17, UR4, !UP0 ;  /* 0x0000000411057287 */ /* 0x000fe4000c000000 */
[----:B------:R-:W-:-:S04]  /*11780*/  USEL UR4, UR4, UR17, !UP0 ;  /* 0x0000001104047287 */ /* 0x000fc8000c000000 */
[----:B------:R-:W-:Y:S02]  /*11790*/  IMAD.U32 R2, RZ, RZ, UR5 ;  /* 0x00000005ff027e24 */ /* 0x000fe4000f8e00ff */
[----:B------:R-:W-:-:S07]  /*117a0*/  IMAD.U32 R18, RZ, RZ, UR4 ;  /* 0x00000004ff127e24 */ /* 0x000fce000f8e00ff */
.L_x_414:
[----:B------:R-:W-:Y:S01]  /*117b0*/  LOP3.LUT P0, RZ, R0, 0xff, RZ, 0xc0, !PT ;  /* 0x000000ff00ff7812 */ /* 0x000fe2000780c0ff */
[----:B------:R-:W-:-:S12]  /*117c0*/  ULOP3.LUT UR45, UR45, 0x1, URZ, 0x3c, !UPT ;  /* 0x000000012d2d7892 */ /* 0x000fd8000f8e3c3f */
[----:B------:R-:W-:Y:S05]  /*117d0*/  @P0 BRA `(.L_x_417) ;  /* 0xfffffefc00500947 */ /* 0x000fea000383ffff */
[----:B------:R-:W-:Y:S05]  /*117e0*/  EXIT ;  /* 0x000000000000794d */ /* 0x000fea0003800000 */
.L_x_12:
[----:B------:R-:W-:-:S08]  /*117f0*/  ISETP.NE.AND P0, PT, RZ, UR8, PT ;  /* 0x00000008ff007c0c */ /* 0x000fd0000bf05270 */
[----:B-----5:R-:W0:-:S00]  /*11800*/  USETMAXREG.DEALLOC.CTAPOOL 0x28 ;  /* 0x00000028000079c8 */ /* 0x020e0000080e0500 */
[----:B------:R-:W-:Y:S05]  /*11810*/  @P0 EXIT ;  /* 0x000000000000094d */ /* 0x000fea0003800000 */
[----:B0-----:R-:W-:Y:S01]  /*11820*/  LOP3.LUT P0, RZ, R0, 0xff, RZ, 0xc0, !PT ;  /* 0x000000ff00ff7812 */ /* 0x001fe2000780c0ff */
[----:B------:R-:W-:Y:S02]  /*11830*/  IMAD.MOV.U32 R8, RZ, RZ, 0x1 ;  /* 0x00000001ff087424 */ /* 0x000fe400078e00ff */
[----:B------:R-:W-:-:S10]  /*11840*/  IMAD.MOV.U32 R0, RZ, RZ, RZ ;  /* 0x000000ffff007224 */ /* 0x000fd400078e00ff */
[----:B------:R-:W-:Y:S05]  /*11850*/  @!P0 BRA `(.L_x_418) ;  /* 0x0000000c00148947 */ /* 0x000fea0003800000 */
[----:B------:R-:W-:Y:S01]  /*11860*/  LOP3.LUT P0, RZ, R4, 0x1f, RZ, 0xc0, !PT ;  /* 0x0000001f04ff7812 */ /* 0x000fe2000780c0ff */
[----:B------:R-:W-:Y:S01]  /*11870*/  ULDC UR5, c[0x0][0x658] ;  /* 0x0001960000057ab9 */ /* 0x000fe20000000800 */
[----:B------:R-:W-:Y:S01]  /*11880*/  UMOV UR6, 0xffffffff ;  /* 0xffffffff00067882 */ /* 0x000fe20000000000 */
[----:B------:R-:W-:Y:S01]  /*11890*/  BSSY B0, `(.L_x_418) ;  /* 0x00000c1000007945 */ /* 0x000fe20003800000 */
[----:B------:R-:W-:Y:S01]  /*118a0*/  USHF.L.U32 UR6, UR6, UR5, URZ ;  /* 0x0000000506067299 */ /* 0x000fe2000800063f */
[C---:B------:R-:W-:Y:S01]  /*118b0*/  ISETP.NE.AND P3, PT, R3.reuse, RZ, PT ;  /* 0x000000ff0300720c */ /* 0x040fe20003f65270 */
[----:B------:R-:W-:Y:S01]  /*118c0*/  IMAD.MOV.U32 R8, RZ, RZ, 0x1 ;  /* 0x00000001ff087424 */ /* 0x000fe200078e00ff */
[----:B------:R-:W-:Y:S01]  /*118d0*/  ISETP.NE.OR P0, PT, R3, RZ, !P0 ;  /* 0x000000ff0300720c */ /* 0x000fe20004705670 */
[----:B------:R-:W-:Y:S01]  /*118e0*/  IMAD.MOV.U32 R0, RZ, RZ, RZ ;  /* 0x000000ffff007224 */ /* 0x000fe200078e00ff */
[----:B------:R-:W-:Y:S01]  /*118f0*/  MOV R9, 0x1 ;  /* 0x0000000100097802 */ /* 0x000fe20000000f00 */
[----:B------:R-:W-:Y:S01]  /*11900*/  ULDC UR4, c[0x0][0x600] ;  /* 0x0001800000047ab9 */ /* 0x000fe20000000800 */
[----:B------:R-:W-:Y:S01]  /*11910*/  UMOV UR7, 0x1 ;  /* 0x0000000100077882 */ /* 0x000fe20000000000 */
[----:B------:R-:W-:-:S02]  /*11920*/  UIADD3 UR19, UR39, 0x1, URZ ;  /* 0x0000000127137890 */ /* 0x000fc4000fffe03f */
[----:B------:R-:W-:Y:S02]  /*11930*/  ULOP3.LUT UR22, UR36, 0x2, URZ, 0xfc, !UPT ;  /* 0x0000000224167892 */ /* 0x000fe4000f8efc3f */
[----:B------:R-:W-:Y:S02]  /*11940*/  UIADD3 UR4, UR4, -0x1, URZ ;  /* 0xffffffff04047890 */ /* 0x000fe4000fffe03f */
[----:B------:R-:W-:Y:S02]  /*11950*/  USHF.L.U32 UR5, UR7, UR5, URZ ;  /* 0x0000000507057299 */ /* 0x000fe4000800063f */
[----:B------:R-:W-:Y:S01]  /*11960*/  ULOP3.LUT UR6, URZ, UR6, URZ, 0x33, !UPT ;  /* 0x000000063f067292 */ /* 0x000fe2000f8e333f */
[----:B------:R-:W-:-:S11]  /*11970*/  ULDC.64 UR20, c[0x0][0x198] ;  /* 0x0000660000147ab9 */ /* 0x000fd60000000a00 */
.L_x_430:
[----:B------:R-:W-:-:S03]  /*11980*/  UMOV UR7, 0xffffffff ;  /* 0xffffffff00077882 */ /* 0x000fc60000000000 */
[----:B------:R-:W-:Y:S05]  /*11990*/  BRA.DIV UR7, `(.L_x_419) ;  /* 0x0000000e07e47947 */ /* 0x000fea000b800000 */
[----:B------:R-:W-:-:S13]  /*119a0*/  ELECT P6, URZ, PT ;  /* 0x00000000003f782f */ /* 0x000fda00038c0000 */
.L_x_443:
[----:B------:R-:W0:Y:S01]  /*119b0*/  LDC R3, c[0x0][0x28c] ;  /* 0x0000a300ff037b82 */ /* 0x000e220000000800 */
[----:B------:R-:W-:Y:S01]  /*119c0*/  BSSY B1, `(.L_x_420) ;  /* 0x0000038000017945 */ /* 0x000fe20003800000 */
[----:B0-----:R-:W-:-:S13]  /*119d0*/  ISETP.LT.OR P6, PT, R3, 0x1, !P6 ;  /* 0x000000010300780c */ /* 0x001fda00077c1670 */
[----:B------:R-:W-:Y:S05]  /*119e0*/  @P6 BRA `(.L_x_421) ;  /* 0x0000000000d46947 */ /* 0x000fea0003800000 */
[----:B------:R-:W-:Y:S01]  /*119f0*/  IMAD R6, R2, 0x180, RZ ;  /* 0x0000018002067824 */ /* 0x000fe200078e02ff */
[----:B------:R-:W-:Y:S01]  /*11a00*/  MOV R12, UR19 ;  /* 0x00000013000c7c02 */ /* 0x000fe20008000f00 */
[----:B------:R-:W-:Y:S02]  /*11a10*/  IMAD.SHL.U32 R18, R18, 0x40, RZ ;  /* 0x0000004012127824 */ /* 0x000fe400078e00ff */
[----:B------:R-:W-:Y:S02]  /*11a20*/  IMAD.MOV.U32 R11, RZ, RZ, RZ ;  /* 0x000000ffff0b7224 */ /* 0x000fe400078e00ff */
[----:B------:R-:W-:Y:S02]  /*11a30*/  IMAD.MOV.U32 R2, RZ, RZ, R8 ;  /* 0x000000ffff027224 */ /* 0x000fe400078e0008 */
[----:B------:R-:W-:-:S07]  /*11a40*/  IMAD.MOV.U32 R3, RZ, RZ, R0 ;  /* 0x000000ffff037224 */ /* 0x000fce00078e0000 */
.L_x_425:
[----:B------:R-:W0:Y:S01]  /*11a50*/  S2R R5, SR_CgaCtaId ;  /* 0x0000000000057919 */ /* 0x000e220000008800 */
[----:B------:R-:W-:-:S04]  /*11a60*/  MOV R4, 0x400 ;  /* 0x0000040000047802 */ /* 0x000fc80000000f00 */
[----:B0-----:R-:W-:Y:S02]  /*11a70*/  LEA R10, R5, R4, 0x18 ;  /* 0x00000004050a7211 */ /* 0x001fe400078ec0ff */
[----:B------:R-:W-:Y:S01]  /*11a80*/  SHF.L.U32 R4, R2, 0x1f, RZ ;  /* 0x0000001f02047819 */ /* 0x000fe200000006ff */
[----:B------:R-:W0:Y:S02]  /*11a90*/  @!P3 LDC R5, c[0x0][0x500] ;  /* 0x00014000ff05bb82 */ /* 0x000e240000000800 */
[----:B------:R-:W-:-:S04]  /*11aa0*/  IMAD R7, R3, 0x8, R10 ;  /* 0x0000000803077824 */ /* 0x000fc800078e020a */
[----:B------:R-:W1:Y:S02]  /*11ab0*/  SYNCS.PHASECHK.TRANS64.TRYWAIT P1, [R7+URZ+0x20], R4 ;  /* 0x00002004070075a7 */ /* 0x000e64000802017f */
[----:B-1----:R-:W-:Y:S05]  /*11ac0*/  @!P1 BRA `(.L_x_422) ;  /* 0x0000000c00b89947 */ /* 0x002fea0003800000 */
.L_x_444:
[----:B------:R-:W-:Y:S01]  /*11ad0*/  UPRMT UR7, UR22, 0x9910, URZ ;  /* 0x0000991016077896 */ /* 0x000fe2000800003f */
[----:B0-----:R0:W-:Y:S03]  /*11ae0*/  @!P3 SYNCS.ARRIVE.TRANS64 RZ, [R7+URZ], R5 ;  /* 0x0000000507ffb9a7 */ /* 0x0011e6000800003f */
[----:B------:R-:W-:-:S06]  /*11af0*/  UISETP.NE.AND UP0, UPT, UR7, 0x2, UPT ;  /* 0x000000020700788c */ /* 0x000fcc000bf05270 */
[----:B------:R-:W-:-:S13]  /*11b00*/  PLOP3.LUT P1, PT, PT, PT, UP0, 0x80, 0x0 ;  /* 0x000000000000781c */ /* 0x000fda0003f2f008 */
[----:B0-----:R-:W-:Y:S05]  /*11b10*/  @P1 BRA `(.L_x_423) ;  /* 0x0000000000041947 */ /* 0x001fea0003800000 */
[----:B------:R-:W-:Y:S01]  /*11b20*/  BPT.TRAP 0x1 ;  /* 0x000000040000795c */ /* 0x000fe20000300000 */
.L_x_423:
[----:B------:R-:W-:Y:S05]  /*11b30*/  @P0 BRA `(.L_x_424) ;  /* 0x0000000000040947 */ /* 0x000fea0003800000 */
[----:B------:R-:W-:Y:S01]  /*11b40*/  BPT.TRAP 0x1 ;  /* 0x000000040000795c */ /* 0x000fe20000300000 */
.L_x_424:
[--C-:B-1----:R-:W-:Y:S01]  /*11b50*/  IMAD R4, R3, 0x2000, R10.reuse ;  /* 0x0000200003047824 */ /* 0x102fe200078e020a */
[----:B------:R-:W-:Y:S01]  /*11b60*/  R2UR UR9, R7 ;  /* 0x00000000070972ca */ /* 0x000fe200000e0000 */
[----:B------:R-:W-:Y:S01]  /*11b70*/  IMAD R10, R3, 0xc000, R10 ;  /* 0x0000c000030a7824 */ /* 0x000fe200078e020a */
[----:B------:R-:W-:Y:S01]  /*11b80*/  UIADD3 UR14, UP0, UR20, 0xf0, URZ ;  /* 0x000000f0140e7890 */ /* 0x000fe2000ff1e03f */
[----:B------:R-:W-:Y:S01]  /*11b90*/  VIADD R12, R12, 0xffffffff ;  /* 0xffffffff0c0c7836 */ /* 0x000fe20000000000 */
[----:B------:R-:W-:Y:S01]  /*11ba0*/  R2UR UR7, R4 ;  /* 0x00000000040772ca */ /* 0x000fe200000e0000 */
[----:B------:R-:W-:Y:S01]  /*11bb0*/  UIADD3 UR24, UP1, UR20, 0x1f0, URZ ;  /* 0x000001f014187890 */ /* 0x000fe2000ff3e03f */
[----:B------:R-:W-:Y:S01]  /*11bc0*/  R2UR UR8, R10 ;  /* 0x000000000a0872ca */ /* 0x000fe200000e0000 */
[----:B------:R-:W-:Y:S01]  /*11bd0*/  UIADD3.X UR15, URZ, UR21, URZ, UP0, !UPT ;  /* 0x000000153f0f7290 */ /* 0x000fe200087fe43f */
[----:B------:R-:W-:Y:S01]  /*11be0*/  R2UR UR11, R18 ;  /* 0x00000000120b72ca */ /* 0x000fe200000e0000 */
[----:B------:R-:W-:Y:S01]  /*11bf0*/  UIADD3.X UR25, URZ, UR21, URZ, UP1, !UPT ;  /* 0x000000153f197290 */ /* 0x000fe20008ffe43f */
[----:B------:R-:W-:Y:S01]  /*11c00*/  R2UR UR10, R11 ;  /* 0x000000000b0a72ca */ /* 0x000fe200000e0000 */
[----:B------:R-:W-:Y:S01]  /*11c10*/  UMOV UR16, 0x0 ;  /* 0x0000000000107882 */ /* 0x000fe20000000000 */
[----:B------:R-:W-:Y:S01]  /*11c20*/  R2UR UR12, R19 ;  /* 0x00000000130c72ca */ /* 0x000fe200000e0000 */
[----:B------:R-:W-:Y:S01]  /*11c30*/  UMOV UR17, 0x10000000 ;  /* 0x1000000000117882 */ /* 0x000fe20000000000 */
[----:B------:R-:W-:Y:S01]  /*11c40*/  R2UR UR18, R6 ;  /* 0x00000000061272ca */ /* 0x000fe200000e0000 */
[----:B------:R-:W-:Y:S01]  /*11c50*/  VIADD R11, R11, 0x40 ;  /* 0x000000400b0b7836 */ /* 0x000fe20000000000 */
[----:B------:R-:W-:Y:S01]  /*11c60*/  ISETP.GT.AND P2, PT, R12, 0x1, PT ;  /* 0x000000010c00780c */ /* 0x000fe20003f44270 */
[----:B------:R-:W-:Y:S01]  /*11c70*/  UIADD3 UR7, UR7, 0x180, URZ ;  /* 0x0000018007077890 */ /* 0x000fe2000fffe03f */
[----:B------:R-:W-:Y:S01]  /*11c80*/  IADD3 R3, R3, 0x1, RZ ;  /* 0x0000000103037810 */ /* 0x000fe20007ffe0ff */
[----:B------:R-:W-:-:S03]  /*11c90*/  UIADD3 UR13, UR8, 0x8180, URZ ;  /* 0x00008180080d7890 */ /* 0x000fc6000fffe03f */
[C---:B------:R-:W-:Y:S02]  /*11ca0*/  ISETP.NE.AND P1, PT, R3.reuse, 0x4, PT ;  /* 0x000000040300780c */ /* 0x040fe40003f25270 */
[----:B------:R-:W-:Y:S02]  /*11cb0*/  UMOV UR8, UR7 ;  /* 0x0000000700087c82 */ /* 0x000fe40008000000 */
[----:B------:R0:W-:Y:S01]  /*11cc0*/  UTMALDG.3D [UR8], [UR14], desc[UR16] ;  /* 0x000010080e0075b4 */ /* 0x0001e20008011000 */
[----:B------:R-:W-:Y:S02]  /*11cd0*/  SEL R5, RZ, 0x1, P1 ;  /* 0x00000001ff057807 */ /* 0x000fe40000800000 */
[----:B------:R-:W-:Y:S02]  /*11ce0*/  SEL R3, R3, RZ, P1 ;  /* 0x000000ff03037207 */ /* 0x000fe40000800000 */
[----:B------:R-:W-:Y:S01]  /*11cf0*/  LOP3.LUT R2, R2, R5, RZ, 0x3c, !PT ;  /* 0x0000000502027212 */ /* 0x000fe200078e3cff */
[----:B0-----:R-:W-:Y:S01]  /*11d00*/  UMOV UR8, UR13 ;  /* 0x0000000d00087c82 */ /* 0x001fe20008000000 */
[----:B------:R-:W-:-:S02]  /*11d10*/  UMOV UR11, UR18 ;  /* 0x00000012000b7c82 */ /* 0x000fc40008000000 */
[----:B------:R0:W-:Y:S02]  /*11d20*/  UTMALDG.3D [UR8], [UR24], desc[UR16] ;  /* 0x00001008180075b4 */ /* 0x0001e40008011000 */
[----:B0-----:R-:W-:Y:S05]  /*11d30*/  @P2 BRA `(.L_x_425) ;  /* 0xfffffffc00442947 */ /* 0x001fea000383ffff */
.L_x_421:
[----:B------:R-:W-:Y:S05]  /*11d40*/  BSYNC B1 ;  /* 0x0000000000017941 */ /* 0x000fea0003800000 */
.L_x_420:
[----:B------:R-:W-:Y:S01]  /*11d50*/  LOP3.LUT P4, RZ, R9, 0xff, RZ, 0xc0, !PT ;  /* 0x000000ff09ff7812 */ /* 0x000fe2000788c0ff */
[----:B------:R-:W-:Y:S01]  /*11d60*/  VIADD R0, R0, UR39 ;  /* 0x0000002700007c36 */ /* 0x000fe20008000000 */
[----:B------:R-:W-:Y:S01]  /*11d70*/  ULDC.64 UR8, c[0x0][0x650] ;  /* 0x0001940000087ab9 */ /* 0x000fe20000000a00 */
[----:B------:R-:W-:Y:S01]  /*11d80*/  BSSY B1, `(.L_x_426) ;  /* 0x000006f000017945 */ /* 0x000fe20003800000 */
[----:B------:R-:W-:Y:S01]  /*11d90*/  MOV R18, 0xffffffff ;  /* 0xffffffff00127802 */ /* 0x000fe20000000f00 */
[----:B------:R-:W-:Y:S01]  /*11da0*/  IMAD.MOV.U32 R19, RZ, RZ, -0x1 ;  /* 0xffffffffff137424 */ /* 0x000fe200078e00ff */
[C---:B------:R-:W-:Y:S02]  /*11db0*/  ISETP.GT.U32.AND P1, PT, R0.reuse, 0x3, PT ;  /* 0x000000030000780c */ /* 0x040fe40003f24070 */
[----:B------:R-:W-:Y:S02]  /*11dc0*/  SHF.R.U32.HI R2, RZ, 0x2, R0 ;  /* 0x00000002ff027819 */ /* 0x000fe40000011600 */
[----:B------:R-:W-:-:S02]  /*11dd0*/  LOP3.LUT R0, R0, 0x3, RZ, 0xc0, !PT ;  /* 0x0000000300007812 */ /* 0x000fc400078ec0ff */
[----:B------:R-:W-:Y:S01]  /*11de0*/  LOP3.LUT R2, R2, 0x1, RZ, 0xc0, !PT ;  /* 0x0000000102027812 */ /* 0x000fe200078ec0ff */
[----:B------:R-:W0:Y:S01]  /*11df0*/  @P4 S2R R4, SR_CgaCtaId ;  /* 0x0000000000044919 */ /* 0x000e220000008800 */
[----:B------:R-:W-:Y:S02]  /*11e00*/  @P4 MOV R3, 0x400 ;  /* 0x0000040000034802 */ /* 0x000fe40000000f00 */
[----:B------:R-:W-:Y:S02]  /*11e10*/  ISETP.NE.U32.AND P2, PT, R2, 0x1, PT ;  /* 0x000000010200780c */ /* 0x000fe40003f45070 */
[----:B------:R-:W-:Y:S02]  /*11e20*/  PRMT R9, RZ, 0x7610, R9 ;  /* 0x00007610ff097816 */ /* 0x000fe40000000009 */
[----:B0-----:R-:W-:Y:S01]  /*11e30*/  @P4 LEA R3, R4, R3, 0x18 ;  /* 0x0000000304034211 */ /* 0x001fe200078ec0ff */
[----:B------:R-:W-:-:S03]  /*11e40*/  IMAD.U32 R4, RZ, RZ, UR39 ;  /* 0x00000027ff047e24 */ /* 0x000fc6000f8e00ff */
[----:B------:R0:W-:Y:S01]  /*11e50*/  @P4 SYNCS.ARRIVE.TRANS64.A1T0 RZ, [R3+URZ+0x78], RZ ;  /* 0x000078ff03ff49a7 */ /* 0x0001e2000810003f */
[----:B------:R-:W-:Y:S02]  /*11e60*/  IADD3 R16, P4, R16, UR52, RZ ;  /* 0x0000003410107c10 */ /* 0x000fe4000ff9e0ff */
[----:B------:R-:W-:Y:S02]  /*11e70*/  ISETP.LT.U32.AND P1, PT, R4, 0x4, P1 ;  /* 0x000000040400780c */ /* 0x000fe40000f21070 */
[----:B------:R-:W-:Y:S02]  /*11e80*/  IADD3.X R17, R17, UR37, RZ, P4, !PT ;  /* 0x0000002511117c10 */ /* 0x000fe4000a7fe4ff */
[----:B------:R-:W-:Y:S02]  /*11e90*/  ISETP.GE.U32.AND P4, PT, R16, UR8, PT ;  /* 0x0000000810007c0c */ /* 0x000fe4000bf86070 */
[----:B0-----:R-:W-:Y:S02]  /*11ea0*/  SEL R3, RZ, 0x1, !P1 ;  /* 0x00000001ff037807 */ /* 0x001fe40004800000 */
[----:B------:R-:W-:-:S02]  /*11eb0*/  ISETP.GE.U32.AND.EX P1, PT, R17, UR9, PT, P4 ;  /* 0x0000000911007c0c */ /* 0x000fc4000bf26140 */
[----:B------:R-:W-:-:S04]  /*11ec0*/  ISETP.GT.U32.AND P2, PT, R4, 0x3, !P2 ;  /* 0x000000030400780c */ /* 0x000fc80005744070 */
[----:B------:R-:W-:-:S04]  /*11ed0*/  SEL R2, RZ, 0x1, !P2 ;  /* 0x00000001ff027807 */ /* 0x000fc80005000000 */
[--C-:B------:R-:W-:Y:S01]  /*11ee0*/  LOP3.LUT R8, R2, R8, R3.reuse, 0x96, !PT ;  /* 0x0000000802087212 */ /* 0x100fe200078e9603 */
[----:B------:R-:W-:Y:S01]  /*11ef0*/  IMAD.MOV.U32 R2, RZ, RZ, -0x1 ;  /* 0xffffffffff027424 */ /* 0x000fe200078e00ff */
[----:B------:R-:W-:Y:S01]  /*11f00*/  PRMT R3, RZ, 0x7610, R3 ;  /* 0x00007610ff037816 */ /* 0x000fe20000000003 */
[----:B------:R-:W-:Y:S06]  /*11f10*/  @P1 BRA `(.L_x_427) ;  /* 0x0000000400541947 */ /* 0x000fec0003800000 */
[----:B------:R-:W0:Y:S01]  /*11f20*/  S2UR UR7, SR_CTAID.X ;  /* 0x00000000000779c3 */ /* 0x000e220000002500 */
[----:B------:R-:W-:Y:S01]  /*11f30*/  ULDC.64 UR8, c[0x0][0x628] ;  /* 0x00018a0000087ab9 */ /* 0x000fe20000000a00 */
[----:B------:R-:W-:Y:S01]  /*11f40*/  ULDC UR10, c[0x0][0x150] ;  /* 0x00005400000a7ab9 */ /* 0x000fe20000000800 */
[----:B------:R-:W-:Y:S01]  /*11f50*/  ISETP.NE.U32.AND P1, PT, RZ, UR8, PT ;  /* 0x00000008ff007c0c */ /* 0x000fe2000bf25070 */
[----:B------:R-:W-:Y:S01]  /*11f60*/  ULDC UR11, c[0x0][0x630] ;  /* 0x00018c00000b7ab9 */ /* 0x000fe20000000800 */
[----:B------:R-:W-:Y:S01]  /*11f70*/  ULDC UR13, c[0x0][0x154] ;  /* 0x00005500000d7ab9 */ /* 0x000fe20000000800 */
[----:B------:R-:W-:Y:S01]  /*11f80*/  IMAD.MOV.U32 R2, RZ, RZ, R16 ;  /* 0x000000ffff027224 */ /* 0x000fe200078e0010 */
[----:B------:R-:W-:Y:S01]  /*11f90*/  ISETP.NE.AND.EX P1, PT, RZ, UR9, PT, P1 ;  /* 0x00000009ff007c0c */ /* 0x000fe2000bf25310 */
[----:B------:R-:W1:Y:S01]  /*11fa0*/  S2UR UR12, SR_CTAID.Y ;  /* 0x00000000000c79c3 */ /* 0x000e620000002600 */
[----:B0-----:R-:W-:-:S05]  /*11fb0*/  I2FP.F32.U32 R3, UR7 ;  /* 0x0000000700037c45 */ /* 0x001fca0008201000 */
[----:B------:R-:W-:Y:S01]  /*11fc0*/  FMUL R10, R3, UR10 ;  /* 0x0000000a030a7c20 */ /* 0x000fe20008400000 */
[----:B------:R-:W-:-:S05]  /*11fd0*/  IMAD.MOV.U32 R3, RZ, RZ, R17 ;  /* 0x000000ffff037224 */ /* 0x000fca00078e0011 */
[----:B------:R-:W-:Y:S05]  /*11fe0*/  @!P1 BRA `(.L_x_428) ;  /* 0x0000000000289947 */ /* 0x000fea0003800000 */
[----:B------:R-:W-:Y:S02]  /*11ff0*/  ULDC UR10, c[0x0][0x634] ;  /* 0x00018d00000a7ab9 */ /* 0x000fe40000000800 */
[----:B------:R-:W-:-:S04]  /*12000*/  IADD3 R7, P1, R16, UR10, RZ ;  /* 0x0000000a10077c10 */ /* 0x000fc8000ff3e0ff */
[----:B------:R-:W-:-:S05]  /*12010*/  IADD3.X R11, RZ, R17, RZ, P1, !PT ;  /* 0x00000011ff0b7210 */ /* 0x000fca0000ffe4ff */
[----:B------:R-:W-:-:S04]  /*12020*/  IMAD.WIDE.U32 R4, R11, UR8, RZ ;  /* 0x000000080b047c25 */ /* 0x000fc8000f8e00ff */
[----:B------:R-:W-:-:S04]  /*12030*/  IMAD.WIDE.U32 R4, P1, R7, UR9, R4 ;  /* 0x0000000907047c25 */ /* 0x000fc8000f820004 */
[----:B------:R-:W-:-:S04]  /*12040*/  IMAD.WIDE.U32 R6, R7, UR8, RZ ;  /* 0x0000000807067c25 */ /* 0x000fc8000f8e00ff */
[----:B------:R-:W-:Y:S01]  /*12050*/  IMAD.X R3, RZ, RZ, RZ, P1 ;  /* 0x000000ffff037224 */ /* 0x000fe200008e06ff */
[----:B------:R-:W-:Y:S01]  /*12060*/  IADD3 RZ, P1, R7, R4, RZ ;  /* 0x0000000407ff7210 */ /* 0x000fe20007f3e0ff */
[----:B------:R-:W-:-:S04]  /*12070*/  IMAD.MOV.U32 R2, RZ, RZ, R5 ;  /* 0x000000ffff027224 */ /* 0x000fc800078e0005 */
[----:B------:R-:W-:-:S08]  /*12080*/  IMAD.WIDE.U32.X R2, R11, UR9, R2, P1 ;  /* 0x000000090b027c25 */ /* 0x000fd000088e0402 */
.L_x_428:
[--C-:B------:R-:W-:Y:S01]  /*12090*/  SHF.R.U64 R19, R2, UR11, R3.reuse ;  /* 0x0000000b02137c19 */ /* 0x100fe20008001203 */
[----:B------:R-:W0:Y:S01]  /*120a0*/  F2I.U32.TRUNC.NTZ R10, R10 ;  /* 0x0000000a000a7305 */ /* 0x000e22000020f000 */
[----:B------:R-:W-:Y:S01]  /*120b0*/  SHF.R.U32.HI R2, RZ, UR11, R3 ;  /* 0x0000000bff027c19 */ /* 0x000fe20008011603 */
[----:B------:R-:W-:Y:S01]  /*120c0*/  ULDC.64 UR8, c[0x0][0x620] ;  /* 0x0001880000087ab9 */ /* 0x000fe20000000a00 */
[----:B------:R-:W-:Y:S01]  /*120d0*/  IADD3 R5, P1, RZ, -R19, RZ ;  /* 0x80000013ff057210 */ /* 0x000fe20007f3e0ff */
[----:B------:R-:W-:Y:S01]  /*120e0*/  ULDC.64 UR14, c[0x0][0x640] ;  /* 0x00019000000e7ab9 */ /* 0x000fe20000000a00 */
[----:B-1----:R-:W-:Y:S01]  /*120f0*/  I2FP.F32.U32 R4, UR12 ;  /* 0x0000000c00047c45 */ /* 0x002fe20008201000 */
[----:B------:R-:W1:Y:S01]  /*12100*/  LDC R15, c[0x0][0x610] ;  /* 0x00018400ff0f7b82 */ /* 0x000e620000000800 */
[----:B------:R-:W-:Y:S01]  /*12110*/  ULDC UR11, c[0x0][0x658] ;  /* 0x00019600000b7ab9 */ /* 0x000fe20000000800 */
[----:B------:R-:W-:Y:S01]  /*12120*/  IMAD.X R2, RZ, RZ, ~R2, P1 ;  /* 0x000000ffff027224 */ /* 0x000fe200008e0e02 */
[----:B------:R-:W-:Y:S01]  /*12130*/  ISETP.NE.U32.AND P1, PT, RZ, UR14, PT ;  /* 0x0000000eff007c0c */ /* 0x000fe2000bf25070 */
[----:B------:R-:W-:Y:S01]  /*12140*/  FMUL R6, R4, UR13 ;  /* 0x0000000d04067c20 */ /* 0x000fe20008400000 */
[----:B------:R-:W-:Y:S01]  /*12150*/  ULDC UR13, c[0x0][0x648] ;  /* 0x00019200000d7ab9 */ /* 0x000fe20000000800 */
[----:B------:R-:W-:Y:S01]  /*12160*/  IMAD R4, R2, UR8, RZ ;  /* 0x0000000802047c24 */ /* 0x000fe2000f8e02ff */
[----:B------:R-:W-:Y:S01]  /*12170*/  ISETP.NE.AND.EX P1, PT, RZ, UR15, PT, P1 ;  /* 0x0000000fff007c0c */ /* 0x000fe2000bf25310 */
[C---:B------:R-:W-:Y:S01]  /*12180*/  IMAD.WIDE.U32 R2, R5.reuse, UR8, R16 ;  /* 0x0000000805027c25 */ /* 0x040fe2000f8e0010 */
[----:B0-----:R-:W-:Y:S01]  /*12190*/  R2UR UR8, R10 ;  /* 0x000000000a0872ca */ /* 0x001fe200000e0000 */
[----:B------:R-:W0:Y:S02]  /*121a0*/  F2I.U32.TRUNC.NTZ R6, R6 ;  /* 0x0000000600067305 */ /* 0x000e24000020f000 */
[----:B------:R-:W-:Y:S01]  /*121b0*/  IMAD R5, R5, UR9, R4 ;  /* 0x0000000905057c24 */ /* 0x000fe2000f8e0204 */
[----:B------:R-:W-:-:S03]  /*121c0*/  ULDC UR9, c[0x0][0x618] ;  /* 0x0001860000097ab9 */ /* 0x000fc60000000800 */
[----:B------:R-:W-:-:S05]  /*121d0*/  IMAD.IADD R3, R3, 0x1, R5 ;  /* 0x0000000103037824 */ /* 0x000fca00078e0205 */
[--C-:B------:R-:W-:Y:S02]  /*121e0*/  SHF.R.U64 R10, R2, UR9, R3.reuse ;  /* 0x00000009020a7c19 */ /* 0x100fe40008001203 */
[----:B------:R-:W-:Y:S01]  /*121f0*/  SHF.R.U32.HI R3, RZ, UR9, R3 ;  /* 0x00000009ff037c19 */ /* 0x000fe20008011603 */
[----:B------:R-:W-:Y:S01]  /*12200*/  ULDC UR9, c[0x0][0x608] ;  /* 0x0001820000097ab9 */ /* 0x000fe20000000800 */
[----:B0-----:R-:W-:Y:S02]  /*12210*/  R2UR UR10, R6 ;  /* 0x00000000060a72ca */ /* 0x001fe400000e0000 */
[--C-:B------:R-:W-:Y:S02]  /*12220*/  SHF.R.U64 R12, R10, UR9, R3.reuse ;  /* 0x000000090a0c7c19 */ /* 0x100fe40008001203 */
[----:B------:R-:W-:Y:S01]  /*12230*/  SHF.R.U32.HI R3, RZ, UR9, R3 ;  /* 0x00000009ff037c19 */ /* 0x000fe20008011603 */
[----:B------:R-:W-:-:S03]  /*12240*/  UIADD3 UR9, -UR8, URZ, URZ ;  /* 0x0000003f08097290 */ /* 0x000fc6000fffe13f */
[--C-:B------:R-:W-:Y:S01]  /*12250*/  SHF.R.U64 R13, R12, UR11, R3.reuse ;  /* 0x0000000b0c0d7c19 */ /* 0x100fe20008001203 */
[----:B------:R-:W-:Y:S01]  /*12260*/  ULDC UR8, c[0x0][0x144] ;  /* 0x0000510000087ab9 */ /* 0x000fe20000000800 */
[----:B------:R-:W-:Y:S02]  /*12270*/  SHF.R.U32.HI R3, RZ, UR11, R3 ;  /* 0x0000000bff037c19 */ /* 0x000fe40008011603 */
[----:B------:R-:W-:Y:S01]  /*12280*/  MOV R2, R13 ;  /* 0x0000000d00027202 */ /* 0x000fe20000000f00 */
[----:B------:R-:W-:Y:S06]  /*12290*/  @!P1 BRA `(.L_x_429) ;  /* 0x0000000000289947 */ /* 0x000fec0003800000 */
[----:B------:R-:W-:Y:S02]  /*122a0*/  ULDC UR11, c[0x0][0x64c] ;  /* 0x00019300000b7ab9 */ /* 0x000fe40000000800 */
[----:B------:R-:W-:-:S05]  /*122b0*/  IADD3 R7, P1, R13, UR11, RZ ;  /* 0x0000000b0d077c10 */ /* 0x000fca000ff3e0ff */
[----:B------:R-:W-:-:S04]  /*122c0*/  IMAD.X R11, RZ, RZ, R3, P1 ;  /* 0x000000ffff0b7224 */ /* 0x000fc800008e0603 */
[----:B------:R-:W-:-:S04]  /*122d0*/  IMAD.WIDE.U32 R4, R11, UR14, RZ ;  /* 0x0000000e0b047c25 */ /* 0x000fc8000f8e00ff */
[----:B------:R-:W-:-:S04]  /*122e0*/  IMAD.WIDE.U32 R4, P1, R7, UR15, R4 ;  /* 0x0000000f07047c25 */ /* 0x000fc8000f820004 */
[----:B------:R-:W-:-:S04]  /*122f0*/  IMAD.WIDE.U32 R6, R7, UR14, RZ ;  /* 0x0000000e07067c25 */ /* 0x000fc8000f8e00ff */
[----:B------:R-:W-:Y:S01]  /*12300*/  IMAD.X R3, RZ, RZ, RZ, P1 ;  /* 0x000000ffff037224 */ /* 0x000fe200008e06ff */
[----:B------:R-:W-:Y:S01]  /*12310*/  IADD3 RZ, P1, R7, R4, RZ ;  /* 0x0000000407ff7210 */ /* 0x000fe20007f3e0ff */
[----:B------:R-:W-:-:S04]  /*12320*/  IMAD.MOV.U32 R2, RZ, RZ, R5 ;  /* 0x000000ffff027224 */ /* 0x000fc800078e0005 */
[----:B------:R-:W-:-:S08]  /*12330*/  IMAD.WIDE.U32.X R2, R11, UR15, R2, P1 ;  /* 0x0000000f0b027c25 */ /* 0x000fd000088e0402 */
.L_x_429:
[----:B------:R-:W-:Y:S01]  /*12340*/  UISETP.NE.AND UP0, UPT, UR38, URZ, UPT ;  /* 0x0000003f2600728c */ /* 0x000fe2000bf05270 */
[----:B------:R-:W-:Y:S01]  /*12350*/  SHF.R.U64 R3, R2, UR13, R3 ;  /* 0x0000000d02037c19 */ /* 0x000fe20008001203 */
[----:B------:R-:W-:Y:S01]  /*12360*/  UIADD3 UR10, -UR10, URZ, URZ ;  /* 0x0000003f0a0a7290 */ /* 0x000fe2000fffe13f */
[----:B------:R-:W-:Y:S01]  /*12370*/  LOP3.LUT R2, R12, UR6, RZ, 0xc0, !PT ;  /* 0x000000060c027c12 */ /* 0x000fe2000f8ec0ff */
[----:B------:R-:W-:Y:S01]  /*12380*/  UIMAD UR7, UR8, UR9, UR7 ;  /* 0x00000009080772a4 */ /* 0x000fe2000f8e0207 */
[----:B------:R-:W-:Y:S01]  /*12390*/  LOP3.LUT R5, R10, UR4, RZ, 0xc0, !PT ;  /* 0x000000040a057c12 */ /* 0x000fe2000f8ec0ff */
[----:B------:R-:W-:Y:S01]  /*123a0*/  IMAD.MOV R4, RZ, RZ, -R3 ;  /* 0x000000ffff047224 */ /* 0x000fe200078e0a03 */
[----:B------:R-:W-:Y:S01]  /*123b0*/  ULDC UR8, c[0x0][0x148] ;  /* 0x0000520000087ab9 */ /* 0x000fe20000000800 */
[----:B------:R-:W-:Y:S01]  /*123c0*/  IMAD R18, R3, UR5, R2 ;  /* 0x0000000503127c24 */ /* 0x000fe2000f8e0202 */
[----:B------:R-:W-:Y:S02]  /*123d0*/  PLOP3.LUT P1, PT, PT, PT, UP0, 0x80, 0x0 ;  /* 0x000000000000781c */ /* 0x000fe40003f2f008 */
[----:B------:R-:W-:Y:S01]  /*123e0*/  @UP0 UIMAD UR7, UR8, UR10, UR12 ;  /* 0x0000000a080702a4 */ /* 0x000fe2000f8e020c */
[----:B------:R-:W-:-:S02]  /*123f0*/  MOV R3, 0x1 ;  /* 0x0000000100037802 */ /* 0x000fc40000000f00 */
[----:B------:R-:W-:Y:S02]  /*12400*/  ULDC UR8, c[0x0][0x638] ;  /* 0x00018e0000087ab9 */ /* 0x000fe40000000800 */
[----:B------:R-:W-:Y:S02]  /*12410*/  IMAD R2, R4, UR8, R13 ;  /* 0x0000000804027c24 */ /* 0x000fe4000f8e020d */
[----:B-1----:R-:W-:Y:S01]  /*12420*/  IMAD R18, R18, R15, UR7 ;  /* 0x0000000712127e24 */ /* 0x002fe2000f8e020f */
[----:B------:R-:W-:Y:S02]  /*12430*/  ULDC UR7, c[0x0][0x600] ;  /* 0x0001800000077ab9 */ /* 0x000fe40000000800 */
[----:B------:R-:W-:-:S05]  /*12440*/  IMAD R5, R2, UR7, R5 ;  /* 0x0000000702057c24 */ /* 0x000fca000f8e0205 */
[----:B------:R-:W-:Y:S02]  /*12450*/  SEL R2, R5, R18, !P1 ;  /* 0x0000001205027207 */ /* 0x000fe40004800000 */
[----:B------:R-:W-:-:S07]  /*12460*/  SEL R18, R18, R5, !P1 ;  /* 0x0000000512127207 */ /* 0x000fce0004800000 */
.L_x_427:
[----:B------:R-:W-:Y:S05]  /*12470*/  BSYNC B1 ;  /* 0x0000000000017941 */ /* 0x000fea0003800000 */
.L_x_426:
[----:B------:R-:W-:-:S13]  /*12480*/  LOP3.LUT P1, RZ, R3, 0xff, RZ, 0xc0, !PT ;  /* 0x000000ff03ff7812 */ /* 0x000fda000782c0ff */
[----:B------:R-:W-:Y:S05]  /*12490*/  @P1 BRA `(.L_x_430) ;  /* 0xfffffff400381947 */ /* 0x000fea000383ffff */
[----:B------:R-:W-:Y:S05]  /*124a0*/  BSYNC B0 ;  /* 0x0000000000007941 */ /* 0x000fea0003800000 */
.L_x_418:
[----:B------:R-:W-:-:S03]  /*124b0*/  UMOV UR7, 0xffffffff ;  /* 0xffffffff00077882 */ /* 0x000fc60000000000 */
[----:B------:R-:W-:Y:S05]  /*124c0*/  BRA.DIV UR7, `(.L_x_431) ;  /* 0x00000006074c7947 */ /* 0x000fea000b800000 */
[----:B------:R-:W-:-:S13]  /*124d0*/  ELECT P6, URZ, PT ;  /* 0x00000000003f782f */ /* 0x000fda00038c0000 */
.L_x_447:
[----:B------:R-:W-:Y:S04]  /*124e0*/  BSSY B0, `(.L_x_432) ;  /* 0x000002c000007945 */ /* 0x000fe80003800000 */
[----:B------:R-:W-:Y:S05]  /*124f0*/  @!P6 BRA `(.L_x_433) ;  /* 0x0000000000a8e947 */ /* 0x000fea0003800000 */
[----:B------:R-:W-:-:S04]  /*12500*/  ULOP3.LUT UR7, UR36, 0x2, URZ, 0xfc, !UPT ;  /* 0x0000000224077892 */ /* 0x000fc8000f8efc3f */
[----:B------:R-:W-:-:S06]  /*12510*/  UISETP.NE.AND UP0, UPT, UR7, 0x3, UPT ;  /* 0x000000030700788c */ /* 0x000fcc000bf05270 */
[----:B------:R-:W-:-:S13]  /*12520*/  PLOP3.LUT P0, PT, PT, PT, UP0, 0x80, 0x0 ;  /* 0x000000000000781c */ /* 0x000fda0003f0f008 */
[----:B------:R-:W-:Y:S05]  /*12530*/  @!P0 BRA `(.L_x_434) ;  /* 0x0000000000048947 */ /* 0x000fea0003800000 */
[----:B------:R-:W-:Y:S01]  /*12540*/  BPT.TRAP 0x1 ;  /* 0x000000040000795c */ /* 0x000fe20000300000 */
.L_x_434:
[----:B------:R-:W0:Y:S01]  /*12550*/  S2R R3, SR_CgaCtaId ;  /* 0x0000000000037919 */ /* 0x000e220000008800 */
[----:B------:R-:W-:-:S04]  /*12560*/  MOV R2, 0x400 ;  /* 0x0000040000027802 */ /* 0x000fc80000000f00 */
[----:B0-----:R-:W-:Y:S02]  /*12570*/  LEA R3, R3, R2, 0x18 ;  /* 0x0000000203037211 */ /* 0x001fe400078ec0ff */
[----:B------:R-:W-:-:S03]  /*12580*/  SHF.L.U32 R2, R8, 0x1f, RZ ;  /* 0x0000001f08027819 */ /* 0x000fc600000006ff */
[----:B------:R-:W-:-:S04]  /*12590*/  VIADD R3, R3, 0x20 ;  /* 0x0000002003037836 */ /* 0x000fc80000000000 */
[C---:B------:R-:W-:Y:S02]  /*125a0*/  IMAD R7, R0.reuse, 0x8, R3 ;  /* 0x0000000800077824 */ /* 0x040fe400078e0203 */
[----:B------:R-:W-:Y:S02]  /*125b0*/  VIADD R0, R0, 0x1 ;  /* 0x0000000100007836 */ /* 0x000fe40000000000 */
[----:B------:R-:W0:Y:S03]  /*125c0*/  SYNCS.PHASECHK.TRANS64.TRYWAIT P0, [R7+URZ], R2 ;  /* 0x00000002070075a7 */ /* 0x000e26000800017f */
[----:B------:R-:W-:-:S04]  /*125d0*/  ISETP.NE.AND P1, PT, R0, 0x4, PT ;  /* 0x000000040000780c */ /* 0x000fc80003f25270 */
[----:B------:R-:W-:Y:S02]  /*125e0*/  SEL R5, RZ, 0x1, P1 ;  /* 0x00000001ff057807 */ /* 0x000fe40000800000 */
[----:B------:R-:W-:Y:S02]  /*125f0*/  SEL R0, R0, RZ, P1 ;  /* 0x000000ff00007207 */ /* 0x000fe40000800000 */
[----:B------:R-:W-:-:S03]  /*12600*/  LOP3.LUT R5, R8, R5, RZ, 0x3c, !PT ;  /* 0x0000000508057212 */ /* 0x000fc600078e3cff */
[----:B------:R-:W-:Y:S01]  /*12610*/  IMAD R9, R0, 0x8, R3 ;  /* 0x0000000800097824 */ /* 0x000fe200078e0203 */
[----:B------:R-:W-:Y:S01]  /*12620*/  SHF.L.U32 R4, R5, 0x1f, RZ ;  /* 0x0000001f05047819 */ /* 0x000fe200000006ff */
[----:B0-----:R-:W-:Y:S06]  /*12630*/  @!P0 BRA `(.L_x_435) ;  /* 0x0000000400108947 */ /* 0x001fec0003800000 */
.L_x_448:
[----:B------:R-:W1:Y:S01]  /*12640*/  SYNCS.PHASECHK.TRANS64.TRYWAIT P0, [R9+URZ], R4 ;  /* 0x00000004090075a7 */ /* 0x000e62000800017f */
[----:B------:R-:W-:-:S04]  /*12650*/  IADD3 R0, R0, 0x1, RZ ;  /* 0x0000000100007810 */ /* 0x000fc80007ffe0ff */
[----:B------:R-:W-:-:S04]  /*12660*/  ISETP.NE.AND P1, PT, R0, 0x4, PT ;  /* 0x000000040000780c */ /* 0x000fc80003f25270 */
[----:B0-----:R-:W-:Y:S02]  /*12670*/  SEL R2, RZ, 0x1, P1 ;  /* 0x00000001ff027807 */ /* 0x001fe40000800000 */
[----:B------:R-:W-:Y:S02]  /*12680*/  SEL R0, R0, RZ, P1 ;  /* 0x000000ff00007207 */ /* 0x000fe40000800000 */
[----:B------:R-:W-:-:S03]  /*12690*/  LOP3.LUT R7, R5, R2, RZ, 0x3c, !PT ;  /* 0x0000000205077212 */ /* 0x000fc600078e3cff */
[----:B------:R-:W-:Y:S01]  /*126a0*/  IMAD R6, R0, 0x8, R3 ;  /* 0x0000000800067824 */ /* 0x000fe200078e0203 */
[----:B------:R-:W-:Y:S01]  /*126b0*/  SHF.L.U32 R5, R7, 0x1f, RZ ;  /* 0x0000001f07057819 */ /* 0x000fe200000006ff */
[----:B-1----:R-:W-:Y:S06]  /*126c0*/  @!P0 BRA `(.L_x_436) ;  /* 0x0000000400008947 */ /* 0x002fec0003800000 */
.L_x_449:
[----:B------:R-:W1:Y:S01]  /*126d0*/  SYNCS.PHASECHK.TRANS64.TRYWAIT P0, [R6+URZ], R5 ;  /* 0x00000005060075a7 */ /* 0x000e62000800017f */
[----:B------:R-:W-:-:S05]  /*126e0*/  VIADD R0, R0, 0x1 ;  /* 0x0000000100007836 */ /* 0x000fca0000000000 */
[----:B------:R-:W-:-:S04]  /*126f0*/  ISETP.NE.AND P1, PT, R0, 0x4, PT ;  /* 0x000000040000780c */ /* 0x000fc80003f25270 */
[----:B------:R-:W-:Y:S02]  /*12700*/  SEL R2, RZ, 0x1, P1 ;  /* 0x00000001ff027807 */ /* 0x000fe40000800000 */
[----:B------:R-:W-:Y:S02]  /*12710*/  SEL R0, R0, RZ, P1 ;  /* 0x000000ff00007207 */ /* 0x000fe40000800000 */
[----:B------:R-:W-:Y:S01]  /*12720*/  LOP3.LUT R2, R7, R2, RZ, 0x3c, !PT ;  /* 0x0000000207027212 */ /* 0x000fe200078e3cff */
[----:B-1----:R-:W-:Y:S06]  /*12730*/  @!P0 BRA `(.L_x_437) ;  /* 0x0000000000f88947 */ /* 0x002fec0003800000 */
.L_x_450:
[----:B------:R-:W-:Y:S01]  /*12740*/  IMAD R3, R0, 0x8, R3 ;  /* 0x0000000800037824 */ /* 0x000fe200078e0203 */
[----:B------:R-:W-:-:S07]  /*12750*/  SHF.L.U32 R0, R2, 0x1f, RZ ;  /* 0x0000001f02007819 */ /* 0x000fce00000006ff */
.L_x_438:
[----:B--2---:R2:W3:Y:S02]  /*12760*/  SYNCS.PHASECHK.TRANS64.TRYWAIT P0, [R3+URZ], R0 ;  /* 0x00000000030075a7 */ /* 0x0044e4000800017f */
[----:B---3--:R-:W-:Y:S05]  /*12770*/  @!P0 NANOSLEEP.SYNCS 0x989680 ;  /* 0x009896800000895d */ /* 0x008fea0003900000 */
[----:B------:R-:W3:Y:S02]  /*12780*/  @!P0 SYNCS.PHASECHK.TRANS64 P0, [R3+URZ], R0 ;  /* 0x00000000030085a7 */ /* 0x000ee4000800007f */
[----:B---3--:R-:W-:Y:S05]  /*12790*/  @!P0 BRA `(.L_x_438) ;  /* 0xfffffffc00f08947 */ /* 0x008fea000383ffff */
.L_x_433:
[----:B------:R-:W-:Y:S05]  /*127a0*/  BSYNC B0 ;  /* 0x0000000000007941 */ /* 0x000fea0003800000 */
.L_x_432:
[----:B------:R-:W-:Y:S05]  /*127b0*/  EXIT ;  /* 0x000000000000794d */ /* 0x000fea0003800000 */
.L_x_14:
[----:B0-----:R-:W-:-:S04]  /*127c0*/  IMAD.U32 R0, RZ, RZ, UR46 ;  /* 0x0000002eff007e24 */ /* 0x001fc8000f8e00ff */
[----:B------:R0:W1:Y:S03]  /*127d0*/  SYNCS.PHASECHK.TRANS64.TRYWAIT P0, [R0+URZ], R3 ;  /* 0x00000003000075a7 */ /* 0x000066000800017f */
[----:B-1----:R-:W-:Y:S05]  /*127e0*/  @!P0 NANOSLEEP.SYNCS 0x989680 ;  /* 0x009896800000895d */ /* 0x002fea0003900000 */
[----:B------:R-:W1:Y:S02]  /*127f0*/  @!P0 SYNCS.PHASECHK.TRANS64 P0, [R0+URZ], R3 ;  /* 0x00000003000085a7 */ /* 0x000e64000800007f */
[----:B-1----:R-:W-:Y:S05]  /*12800*/  @!P0 BRA `(.L_x_14) ;  /* 0xfffffffc00ec8947 */ /* 0x002fea000383ffff */
[----:B------:R-:W-:Y:S05]  /*12810*/  BRA `(.L_x_439) ;  /* 0xfffffeec005c7947 */ /* 0x000fea000383ffff */
.L_x_19:
[----:B-1----:R1:W2:Y:S02]  /*12820*/  SYNCS.PHASECHK.TRANS64.TRYWAIT P1, [R3+URZ], R0 ;  /* 0x00000000030075a7 */ /* 0x0022a4000802017f */
[----:B--2---:R-:W-:Y:S05]  /*12830*/  @!P1 NANOSLEEP.SYNCS 0x989680 ;  /* 0x009896800000995d */ /* 0x004fea0003900000 */
[----:B------:R-:W2:Y:S02]  /*12840*/  @!P1 SYNCS.PHASECHK.TRANS64 P1, [R3+URZ], R0 ;  /* 0x00000000030095a7 */ /* 0x000ea4000802007f */
[----:B--2---:R-:W-:Y:S05]  /*12850*/  @!P1 BRA `(.L_x_19) ;  /* 0xfffffffc00f09947 */ /* 0x004fea000383ffff */
[----:B------:R-:W-:Y:S05]  /*12860*/  BRA `(.L_x_18) ;  /* 0xfffffeec00d07947 */ /* 0x000fea000383ffff */
.L_x_24:
[----:B-1----:R-:W-:-:S04]  /*12870*/  MOV R3, UR4 ;  /* 0x0000000400037c02 */ /* 0x002fc80008000f00 */
[----:B------:R1:W2:Y:S03]  /*12880*/  SYNCS.PHASECHK.TRANS64.TRYWAIT P1, [R3+URZ], R0 ;  /* 0x00000000030075a7 */ /* 0x0002a6000802017f */
[----:B--2---:R-:W-:Y:S05]  /*12890*/  @!P1 NANOSLEEP.SYNCS 0x989680 ;  /* 0x009896800000995d */ /* 0x004fea0003900000 */
[----:B------:R-:W2:Y:S02]  /*128a0*/  @!P1 SYNCS.PHASECHK.TRANS64 P1, [R3+URZ], R0 ;  /* 0x00000000030095a7 */ /* 0x000ea4000802007f */
[----:B--2---:R-:W-:Y:S05]  /*128b0*/  @!P1 BRA `(.L_x_24) ;  /* 0xfffffffc00ec9947 */ /* 0x004fea000383ffff */
[----:B------:R-:W-:Y:S05]  /*128c0*/  BRA `(.L_x_23) ;  /* 0xfffffef000f07947 */ /* 0x000fea000383ffff */
.L_x_30:
[----:B0-----:R-:W-:-:S04]  /*128d0*/  IMAD.U32 R0, RZ, RZ, UR46 ;  /* 0x0000002eff007e24 */ /* 0x001fc8000f8e00ff */
[----:B------:R0:W1:Y:S03]  /*128e0*/  SYNCS.PHASECHK.TRANS64.TRYWAIT P0, [R0+URZ+0x10], R7 ;  /* 0x00001007000075a7 */ /* 0x000066000800017f */
[----:B-1----:R-:W-:Y:S05]  /*128f0*/  @!P0 NANOSLEEP.SYNCS 0x989680 ;  /* 0x009896800000895d */ /* 0x002fea0003900000 */
[----:B------:R-:W1:Y:S02]  /*12900*/  @!P0 SYNCS.PHASECHK.TRANS64 P0, [R0+URZ+0x10], R7 ;  /* 0x00001007000085a7 */ /* 0x000e64000800007f */
[----:B-1----:R-:W-:Y:S05]  /*12910*/  @!P0 BRA `(.L_x_30) ;  /* 0xfffffffc00ec8947 */ /* 0x002fea000383ffff */
[----:B------:R-:W-:Y:S05]  /*12920*/  BRA `(.L_x_440) ;  /* 0xfffffef800887947 */ /* 0x000fea000383ffff */
.L_x_419:
[----:B------:R-:W-:Y:S01]  /*12930*/  BSSY B1, `(.L_x_441) ;  /* 0x0000006000017945 */ /* 0x000fe20003800000 */
[----:B------:R-:W-:-:S07]  /*12940*/  IMAD.MOV.U32 R15, RZ, RZ, -0x1 ;  /* 0xffffffffff0f7424 */ /* 0x000fce00078e00ff */
[----:B------:R-:W-:Y:S05]  /*12950*/  WARPSYNC.COLLECTIVE R15, `(.L_x_442) ;  /* 0x000000000f0c7348 */ /* 0x000fea0003c00000 */
[----:B------:R-:W-:Y:S02]  /*12960*/  ELECT P6, UR62, PT ;  /* 0x00000000003e782f */ /* 0x000fe400038c0000 */
[----:B------:R-:W-:Y:S01]  /*12970*/  MOV R14, UR62 ;  /* 0x0000003e000e7c02 */ /* 0x000fe20008000f00 */
[----:B------:R-:W-:Y:S10]  /*12980*/  ENDCOLLECTIVE ;  /* 0x000000000000791b */ /* 0x000ff40003800000 */
.L_x_442:
[----:B------:R-:W-:Y:S05]  /*12990*/  BSYNC B1 ;  /* 0x0000000000017941 */ /* 0x000fea0003800000 */
.L_x_441:
[----:B------:R-:W-:Y:S05]  /*129a0*/  BRA `(.L_x_443) ;  /* 0xfffffff000007947 */ /* 0x000fea000383ffff */
.L_x_422:
[----:B-1----:R1:W2:Y:S02]  /*129b0*/  SYNCS.PHASECHK.TRANS64.TRYWAIT P1, [R7+URZ+0x20], R4 ;  /* 0x00002004070075a7 */ /* 0x0022a4000802017f */
[----:B--2---:R-:W-:Y:S05]  /*129c0*/  @!P1 NANOSLEEP.SYNCS 0x989680 ;  /* 0x009896800000995d */ /* 0x004fea0003900000 */
[----:B------:R-:W2:Y:S02]  /*129d0*/  @!P1 SYNCS.PHASECHK.TRANS64 P1, [R7+URZ+0x20], R4 ;  /* 0x00002004070095a7 */ /* 0x000ea4000802007f */
[----:B--2---:R-:W-:Y:S05]  /*129e0*/  @!P1 BRA `(.L_x_422) ;  /* 0xfffffffc00f09947 */ /* 0x004fea000383ffff */
[----:B------:R-:W-:Y:S05]  /*129f0*/  BRA `(.L_x_444) ;  /* 0xfffffff000347947 */ /* 0x000fea000383ffff */
.L_x_431:
[----:B------:R-:W-:Y:S01]  /*12a00*/  BSSY B0, `(.L_x_445) ;  /* 0x0000006000007945 */ /* 0x000fe20003800000 */
[----:B------:R-:W-:-:S07]  /*12a10*/  IMAD.MOV.U32 R15, RZ, RZ, -0x1 ;  /* 0xffffffffff0f7424 */ /* 0x000fce00078e00ff */
[----:B------:R-:W-:Y:S05]  /*12a20*/  WARPSYNC.COLLECTIVE R15, `(.L_x_446) ;  /* 0x000000000f0c7348 */ /* 0x000fea0003c00000 */
[----:B------:R-:W-:Y:S02]  /*12a30*/  ELECT P6, UR62, PT ;  /* 0x00000000003e782f */ /* 0x000fe400038c0000 */
[----:B------:R-:W-:Y:S01]  /*12a40*/  MOV R14, UR62 ;  /* 0x0000003e000e7c02 */ /* 0x000fe20008000f00 */
[----:B------:R-:W-:Y:S10]  /*12a50*/  ENDCOLLECTIVE ;  /* 0x000000000000791b */ /* 0x000ff40003800000 */
.L_x_446:
[----:B------:R-:W-:Y:S05]  /*12a60*/  BSYNC B0 ;  /* 0x0000000000007941 */ /* 0x000fea0003800000 */
.L_x_445:
[----:B------:R-:W-:Y:S05]  /*12a70*/  BRA `(.L_x_447) ;  /* 0xfffffff800987947 */ /* 0x000fea000383ffff */
.L_x_435:
[----:B0-----:R0:W1:Y:S02]  /*12a80*/  SYNCS.PHASECHK.TRANS64.TRYWAIT P0, [R7+URZ], R2 ;  /* 0x00000002070075a7 */ /* 0x001064000800017f */
[----:B-1----:R-:W-:Y:S05]  /*12a90*/  @!P0 NANOSLEEP.SYNCS 0x989680 ;  /* 0x009896800000895d */ /* 0x002fea0003900000 */
[----:B------:R-:W1:Y:S02]  /*12aa0*/  @!P0 SYNCS.PHASECHK.TRANS64 P0, [R7+URZ], R2 ;  /* 0x00000002070085a7 */ /* 0x000e64000800007f */
[----:B-1----:R-:W-:Y:S05]  /*12ab0*/  @!P0 BRA `(.L_x_435) ;  /* 0xfffffffc00f08947 */ /* 0x002fea000383ffff */
[----:B------:R-:W-:Y:S05]  /*12ac0*/  BRA `(.L_x_448) ;  /* 0xfffffff800dc7947 */ /* 0x000fea000383ffff */
.L_x_436:
[----:B0-----:R0:W1:Y:S02]  /*12ad0*/  SYNCS.PHASECHK.TRANS64.TRYWAIT P0, [R9+URZ], R4 ;  /* 0x00000004090075a7 */ /* 0x001064000800017f */
[----:B-1----:R-:W-:Y:S05]  /*12ae0*/  @!P0 NANOSLEEP.SYNCS 0x989680 ;  /* 0x009896800000895d */ /* 0x002fea0003900000 */
[----:B------:R-:W1:Y:S02]  /*12af0*/  @!P0 SYNCS.PHASECHK.TRANS64 P0, [R9+URZ], R4 ;  /* 0x00000004090085a7 */ /* 0x000e64000800007f */
[----:B-1----:R-:W-:Y:S05]  /*12b00*/  @!P0 BRA `(.L_x_436) ;  /* 0xfffffffc00f08947 */ /* 0x002fea000383ffff */
[----:B------:R-:W-:Y:S05]  /*12b10*/  BRA `(.L_x_449) ;  /* 0xfffffff800ec7947 */ /* 0x000fea000383ffff */
.L_x_437:
[----:B-1----:R1:W2:Y:S02]  /*12b20*/  SYNCS.PHASECHK.TRANS64.TRYWAIT P0, [R6+URZ], R5 ;  /* 0x00000005060075a7 */ /* 0x0022a4000800017f */
[----:B--2---:R-:W-:Y:S05]  /*12b30*/  @!P0 NANOSLEEP.SYNCS 0x989680 ;  /* 0x009896800000895d */ /* 0x004fea0003900000 */
[----:B------:R-:W2:Y:S02]  /*12b40*/  @!P0 SYNCS.PHASECHK.TRANS64 P0, [R6+URZ], R5 ;  /* 0x00000005060085a7 */ /* 0x000ea4000800007f */
[----:B--2---:R-:W-:Y:S05]  /*12b50*/  @!P0 BRA `(.L_x_437) ;  /* 0xfffffffc00f08947 */ /* 0x004fea000383ffff */
[----:B------:R-:W-:Y:S05]  /*12b60*/  BRA `(.L_x_450) ;  /* 0xfffffff800f47947 */ /* 0x000fea000383ffff */
.L_x_451:
[----:B------:R-:W-:-:S00]  /*12b70*/  BRA `(.L_x_451) ;  /* 0xfffffffc00fc7947 */ /* 0x000fc0000383ffff */
[----:B------:R-:W-:-:S00]  /*12b80*/  NOP ;  /* 0x0000000000007918 */ /* 0x000fc00000000000 */
[----:B------:R-:W-:-:S00]  /*12b90*/  NOP ;  /* 0x0000000000007918 */ /* 0x000fc00000000000 */
[----:B------:R-:W-:-:S00]  /*12ba0*/  NOP ;  /* 0x0000000000007918 */ /* 0x000fc00000000000 */
[----:B------:R-:W-:-:S00]  /*12bb0*/  NOP ;  /* 0x0000000000007918 */ /* 0x000fc00000000000 */
[----:B------:R-:W-:-:S00]  /*12bc0*/  NOP ;  /* 0x0000000000007918 */ /* 0x000fc00000000000 */
[----:B------:R-:W-:-:S00]  /*12bd0*/  NOP ;  /* 0x0000000000007918 */ /* 0x000fc00000000000 */
[----:B------:R-:W-:-:S00]  /*12be0*/  NOP ;  /* 0x0000000000007918 */ /* 0x000fc00000000000 */
[----:B------:R-:W-:-:S00]  /*12bf0*/  NOP ;  /* 0x0000000000007918 */ /* 0x000fc00000000000 */
.L_x_452:


//--------------------- .nv.global.init           --------------------------
	.section	.nv.global.init,"aw",@progbits
.nv.global.init:
	.type		$str$22,@object
	.size		$str$22,($str$23 - $str$22)
$str$22:
        /*0000*/ 	.byte	0x6b, 0x5f, 0x74, 0x69, 0x6c, 0x65, 0x5f, 0x63, 0x6f, 0x75, 0x6e, 0x74, 0x20, 0x3e, 0x3d, 0x20
        /*0010*/ 	.byte	0x31, 0x00
	.type		$str$23,@object
	.size		$str$23,(__unnamed_1 - $str$23)
$str$23:
        /*0012*/ 	.byte	0x2f, 0x74, 0x6d, 0x70, 0x2f, 0x63, 0x75, 0x74, 0x6c, 0x61, 0x73, 0x73, 0x5f, 0x73, 0x77, 0x65
        /*0022*/ 	.byte	0x65, 0x70, 0x5f, 0x73, 0x72, 0x63, 0x2f, 0x69, 0x6e, 0x63, 0x6c, 0x75, 0x64, 0x65, 0x2f, 0x63
        /*0032*/ 	.byte	0x75, 0x74, 0x6c, 0x61, 0x73, 0x73, 0x2f, 0x67, 0x65, 0x6d, 0x6d, 0x2f, 0x63, 0x6f, 0x6c, 0x6c
        /*0042*/ 	.byte	0x65, 0x63, 0x74, 0x69, 0x76, 0x65, 0x2f, 0x73, 0x6d, 0x39, 0x30, 0x5f, 0x6d, 0x6d, 0x61, 0x5f
        /*0052*/ 	.byte	0x74, 0x6d, 0x61, 0x5f, 0x67, 0x6d, 0x6d, 0x61, 0x5f, 0x73, 0x73, 0x5f, 0x77, 0x61, 0x72, 0x70
        /*0062*/ 	.byte	0x73, 0x70, 0x65, 0x63, 0x69, 0x61, 0x6c, 0x69, 0x7a, 0x65, 0x64, 0x2e, 0x68, 0x70, 0x70, 0x00
	.type		__unnamed_1,@object
	.size		__unnamed_1,(.L_0 - __unnamed_1)
__unnamed_1:
        /*0072*/ 	.byte	0x76, 0x6f, 0x69, 0x64, 0x20, 0x63, 0x75, 0x74, 0x6c, 0x61, 0x73, 0x73, 0x3a, 0x3a, 0x67, 0x65
        /* <DEDUP_REMOVED lines=180> */
        /*0bc2*/ 	.byte	0x79, 0x5d, 0x00
.L_0:


//--------------------- .nv.shared._ZN7cutlass13device_kernelINS_4gemm6kernel13GemmUniversalIN4cute5tupleIJiiiiEEENS1_10collective13CollectiveMmaINS1_34MainloopSm90TmaGmmaWarpSpecializedILi4ENS5_IJNS4_1CILi1EEESB_SB_EEENS1_32KernelTmaWarpSpecializedPingpongEEENS5_IJNSA_ILi64EEENSA_ILi384EEESF_EEENS_10bfloat16_tENS5_IJlSB_lEEESI_SJ_NS4_8TiledMMAINS4_8MMA_AtomIJNS4_4SM904GMMA28MMA_64x192x16_F32BF16BF16_SSILNSN_5MajorE0ELSP_0ELNSN_7ScaleInE1ELSQ_1EEEEEENS4_6LayoutISC_NS5_IJNSA_ILi0EEESU_SU_EEEEENS5_IJNS4_10UnderscoreESX_SX_EEEEENS4_13SM90_TMA_LOADENS4_14ComposedLayoutINS4_7SwizzleILi3ELi4ELi3EEENS4_18smem_ptr_flag_bitsILi16EEENST_INS5_IJNSA_ILi8EEESF_EEENS5_IJSF_SB_EEEEEEEvNS4_8identityES10_S1A_vS1B_EENS_8epilogue10collective6detail29Sm90TmaWarpSpecializedAdapterINS1E_15DefaultEpilogueISI_SJ_SJ_NS1D_6thread17LinearCombinationISI_Li1EffLNS1I_9ScaleType4KindE0ELNS_15FloatRoundStyleE2ESI_EENS1_15EpilogueDefaultEEEEEvvEEEEvNT_6ParamsE --------------------------
	.section	.nv.shared._ZN7cutlass13device_kernelINS_4gemm6kernel13GemmUniversalIN4cute5tupleIJiiiiEEENS1_10collective13CollectiveMmaINS1_34MainloopSm90TmaGmmaWarpSpecializedILi4ENS5_IJNS4_1CILi1EEESB_SB_EEENS1_32KernelTmaWarpSpecializedPingpongEEENS5_IJNSA_ILi64EEENSA_ILi384EEESF_EEENS_10bfloat16_tENS5_IJlSB_lEEESI_SJ_NS4_8TiledMMAINS4_8MMA_AtomIJNS4_4SM904GMMA28MMA_64x192x16_F32BF16BF16_SSILNSN_5MajorE0ELSP_0ELNSN_7ScaleInE1ELSQ_1EEEEEENS4_6LayoutISC_NS5_IJNSA_ILi0EEESU_SU_EEEEENS5_IJNS4_10UnderscoreESX_SX_EEEEENS4_13SM90_TMA_LOADENS4_14ComposedLayoutINS4_7SwizzleILi3ELi4ELi3EEENS4_18smem_ptr_flag_bitsILi16EEENST_INS5_IJNSA_ILi8EEESF_EEENS5_IJSF_SB_EEEEEEEvNS4_8identityES10_S1A_vS1B_EENS_8epilogue10collective6detail29Sm90TmaWarpSpecializedAdapterINS1E_15DefaultEpilogueISI_SJ_SJ_NS1D_6thread17LinearCombinationISI_Li1EffLNS1I_9ScaleType4KindE0ELNS_15FloatRoundStyleE2ESI_EENS1_15EpilogueDefaultEEEEEvvEEEEvNT_6ParamsE,"aw",@nobits
	.sectionflags	@""
	.align	16
	.zero		1024


//--------------------- .nv.shared.reserved.0     --------------------------
	.section	.nv.shared.reserved.0,"aw",@nobits
	.weak		__nv_reservedSMEM_offset_0_alias
	.size		__nv_reservedSMEM_offset_0_alias, 0, 0
	.other		__nv_reservedSMEM_offset_0_alias,@"STO_CUDA_RESERVED_SHARED STV_DEFAULT"
__nv_reservedSMEM_offset_0_alias:
	.zero		0


//--------------------- .nv.global                --------------------------
	.section	.nv.global,"aw",@nobits
.nv.global:
	.type		_ZN39_INTERNAL_edb12c2e_4_k_cu_915325d9_55284cute1_E,@object
	.size		_ZN39_INTERNAL_edb12c2e_4_k_cu_915325d9_55284cute1_E,(_ZN39_INTERNAL_edb12c2e_4_k_cu_915325d9_55284cuda3std3__45__cpo6cbeginE - _ZN39_INTERNAL_edb12c2e_4_k_cu_915325d9_55284cute1_E)
_ZN39_INTERNAL_edb12c2e_4_k_cu_915325d9_55284cute1_E:
	.zero		1
	.type		_ZN39_INTERNAL_edb12c2e_4_k_cu_915325d9_55284cuda3std3__45__cpo6cbeginE,@object
	.size		_ZN39_INTERNAL_edb12c2e_4_k_cu_915325d9_55284cuda3std3__45__cpo6cbeginE,(_ZN39_INTERNAL_edb12c2e_4_k_cu_915325d9_55284cuda3std3__48in_placeE - _ZN39_INTERNAL_edb12c2e_4_k_cu_915325d9_55284cuda3std3__45__cpo6cbeginE)
_ZN39_INTERNAL_edb12c2e_4_k_cu_915325d9_55284cuda3std3__45__cpo6cbeginE:
	.zero		1
	.type		_ZN39_INTERNAL_edb12c2e_4_k_cu_915325d9_55284cuda3std3__48in_placeE,@object
	.size		_ZN39_INTERNAL_edb12c2e_4_k_cu_915325d9_55284cuda3std3__48in_placeE,(_ZN39_INTERNAL_edb12c2e_4_k_cu_915325d9_55284cuda3std6ranges3__45__cpo9iter_moveE - _ZN39_INTERNAL_edb12c2e_4_k_cu_915325d9_55284cuda3std3__48in_placeE)
_ZN39_INTERNAL_edb12c2e_4_k_cu_915325d9_55284cuda3std3__48in_placeE:
	.zero		1
	.type		_ZN39_INTERNAL_edb12c2e_4_k_cu_915325d9_55284cuda3std6ranges3__45__cpo9iter_moveE,@object
	.size		_ZN39_INTERNAL_edb12c2e_4_k_cu_915325d9_55284cuda3std6ranges3__45__cpo9iter_moveE,(_ZN39_INTERNAL_edb12c2e_4_k_cu_915325d9_55284cuda3std3__45__cpo5beginE - _ZN39_INTERNAL_edb12c2e_4_k_cu_915325d9_55284cuda3std6ranges3__45__cpo9iter_moveE)
_ZN39_INTERNAL_edb12c2e_4_k_cu_915325d9_55284cuda3std6ranges3__45__cpo9iter_moveE:
	.zero		1
	.type		_ZN39_INTERNAL_edb12c2e_4_k_cu_915325d9_55284cuda3std3__45__cpo5beginE,@object
	.size		_ZN39_INTERNAL_edb12c2e_4_k_cu_915325d9_55284cuda3std3__45__cpo5beginE,(_ZN39_INTERNAL_edb12c2e_4_k_cu_915325d9_55284cuda3std3__441_GLOBAL__N__edb12c2e_4_k_cu_915325d9_55286ignoreE - _ZN39_INTERNAL_edb12c2e_4_k_cu_915325d9_55284cuda3std3__45__cpo5beginE)
_ZN39_INTERNAL_edb12c2e_4_k_cu_915325d9_55284cuda3std3__45__cpo5beginE:
	.zero		1
	.type		_ZN39_INTERNAL_edb12c2e_4_k_cu_915325d9_55284cuda3std3__441_GLOBAL__N__edb12c2e_4_k_cu_915325d9_55286ignoreE,@object
	.size		_ZN39_INTERNAL_edb12c2e_4_k_cu_915325d9_55284cuda3std3__441_GLOBAL__N__edb12c2e_4_k_cu_915325d9_55286ignoreE,(_ZN39_INTERNAL_edb12c2e_4_k_cu_915325d9_55284cute7productE - _ZN39_INTERNAL_edb12c2e_4_k_cu_915325d9_55284cuda3std3__441_GLOBAL__N__edb12c2e_4_k_cu_915325d9_55286ignoreE)
_ZN39_INTERNAL_edb12c2e_4_k_cu_915325d9_55284cuda3std3__441_GLOBAL__N__edb12c2e_4_k_cu_915325d9_55286ignoreE:
	.zero		1
	.type		_ZN39_INTERNAL_edb12c2e_4_k_cu_915325d9_55284cute7productE,@object
	.size		_ZN39_INTERNAL_edb12c2e_4_k_cu_915325d9_55284cute7productE,(_ZN39_INTERNAL_edb12c2e_4_k_cu_915325d9_55284cuda3std3__45__cpo3endE - _ZN39_INTERNAL_edb12c2e_4_k_cu_915325d9_55284cute7productE)
_ZN39_INTERNAL_edb12c2e_4_k_cu_915325d9_55284cute7productE:
	.zero		1
	.type		_ZN39_INTERNAL_edb12c2e_4_k_cu_915325d9_55284cuda3std3__45__cpo3endE,@object
	.size		_ZN39_INTERNAL_edb12c2e_4_k_cu_915325d9_55284cuda3std3__45__cpo3endE,(_ZN39_INTERNAL_edb12c2e_4_k_cu_915325d9_55284cuda3std3__419piecewise_constructE - _ZN39_INTERNAL_edb12c2e_4_k_cu_915325d9_55284cuda3std3__45__cpo3endE)
_ZN39_INTERNAL_edb12c2e_4_k_cu_915325d9_55284cuda3std3__45__cpo3endE:
	.zero		1
	.type		_ZN39_INTERNAL_edb12c2e_4_k_cu_915325d9_55284cuda3std3__419piecewise_constructE,@object
	.size		_ZN39_INTERNAL_edb12c2e_4_k_cu_915325d9_55284cuda3std3__419piecewise_constructE,(_ZN39_INTERNAL_edb12c2e_4_k_cu_915325d9_55284cuda3std3__45__cpo4cendE - _ZN39_INTERNAL_edb12c2e_4_k_cu_915325d9_55284cuda3std3__419piecewise_constructE)
_ZN39_INTERNAL_edb12c2e_4_k_cu_915325d9_55284cuda3std3__419piecewise_constructE:
	.zero		1
	.type		_ZN39_INTERNAL_edb12c2e_4_k_cu_915325d9_55284cuda3std3__45__cpo4cendE,@object
	.size		_ZN39_INTERNAL_edb12c2e_4_k_cu_915325d9_55284cuda3std3__45__cpo4cendE,(_ZN39_INTERNAL_edb12c2e_4_k_cu_915325d9_55284cuda3std6ranges3__45__cpo4swapE - _ZN39_INTERNAL_edb12c2e_4_k_cu_915325d9_55284cuda3std3__45__cpo4cendE)
_ZN39_INTERNAL_edb12c2e_4_k_cu_915325d9_55284cuda3std3__45__cpo4cendE:
	.zero		1
	.type		_ZN39_INTERNAL_edb12c2e_4_k_cu_915325d9_55284cuda3std6ranges3__45__cpo4swapE,@object
	.size		_ZN39_INTERNAL_edb12c2e_4_k_cu_915325d9_55284cuda3std6ranges3__45__cpo4swapE,(.L_8 - _ZN39_INTERNAL_edb12c2e_4_k_cu_915325d9_55284cuda3std6ranges3__45__cpo4swapE)
_ZN39_INTERNAL_edb12c2e_4_k_cu_915325d9_55284cuda3std6ranges3__45__cpo4swapE:
	.zero		1
.L_8:


//--------------------- .nv.constant0._ZN7cutlass13device_kernelINS_4gemm6kernel13GemmUniversalIN4cute5tupleIJiiiiEEENS1_10collective13CollectiveMmaINS1_34MainloopSm90TmaGmmaWarpSpecializedILi4ENS5_IJNS4_1CILi1EEESB_SB_EEENS1_32KernelTmaWarpSpecializedPingpongEEENS5_IJNSA_ILi64EEENSA_ILi384EEESF_EEENS_10bfloat16_tENS5_IJlSB_lEEESI_SJ_NS4_8TiledMMAINS4_8MMA_AtomIJNS4_4SM904GMMA28MMA_64x192x16_F32BF16BF16_SSILNSN_5MajorE0ELSP_0ELNSN_7ScaleInE1ELSQ_1EEEEEENS4_6LayoutISC_NS5_IJNSA_ILi0EEESU_SU_EEEEENS5_IJNS4_10UnderscoreESX_SX_EEEEENS4_13SM90_TMA_LOADENS4_14ComposedLayoutINS4_7SwizzleILi3ELi4ELi3EEENS4_18smem_ptr_flag_bitsILi16EEENST_INS5_IJNSA_ILi8EEESF_EEENS5_IJSF_SB_EEEEEEEvNS4_8identityES10_S1A_vS1B_EENS_8epilogue10collective6detail29Sm90TmaWarpSpecializedAdapterINS1E_15DefaultEpilogueISI_SJ_SJ_NS1D_6thread17LinearCombinationISI_Li1EffLNS1I_9ScaleType4KindE0ELNS_15FloatRoundStyleE2ESI_EENS1_15EpilogueDefaultEEEEEvvEEEEvNT_6ParamsE --------------------------
	.section	.nv.constant0._ZN7cutlass13device_kernelINS_4gemm6kernel13GemmUniversalIN4cute5tupleIJiiiiEEENS1_10collective13CollectiveMmaINS1_34MainloopSm90TmaGmmaWarpSpecializedILi4ENS5_IJNS4_1CILi1EEESB_SB_EEENS1_32KernelTmaWarpSpecializedPingpongEEENS5_IJNSA_ILi64EEENSA_ILi384EEESF_EEENS_10bfloat16_tENS5_IJlSB_lEEESI_SJ_NS4_8TiledMMAINS4_8MMA_AtomIJNS4_4SM904GMMA28MMA_64x192x16_F32BF16BF16_SSILNSN_5MajorE0ELSP_0ELNSN_7ScaleInE1ELSQ_1EEEEEENS4_6LayoutISC_NS5_IJNSA_ILi0EEESU_SU_EEEEENS5_IJNS4_10UnderscoreESX_SX_EEEEENS4_13SM90_TMA_LOADENS4_14ComposedLayoutINS4_7SwizzleILi3ELi4ELi3EEENS4_18smem_ptr_flag_bitsILi16EEENST_INS5_IJNSA_ILi8EEESF_EEENS5_IJSF_SB_EEEEEEEvNS4_8identityES10_S1A_vS1B_EENS_8epilogue10collective6detail29Sm90TmaWarpSpecializedAdapterINS1E_15DefaultEpilogueISI_SJ_SJ_NS1D_6thread17LinearCombinationISI_Li1EffLNS1I_9ScaleType4KindE0ELNS_15FloatRoundStyleE2ESI_EENS1_15EpilogueDefaultEEEEEvvEEEEvNT_6ParamsE,"a",@progbits
	.sectionflags	@""
	.align	4
.nv.constant0._ZN7cutlass13device_kernelINS_4gemm6kernel13GemmUniversalIN4cute5tupleIJiiiiEEENS1_10collective13CollectiveMmaINS1_34MainloopSm90TmaGmmaWarpSpecializedILi4ENS5_IJNS4_1CILi1EEESB_SB_EEENS1_32KernelTmaWarpSpecializedPingpongEEENS5_IJNSA_ILi64EEENSA_ILi384EEESF_EEENS_10bfloat16_tENS5_IJlSB_lEEESI_SJ_NS4_8TiledMMAINS4_8MMA_AtomIJNS4_4SM904GMMA28MMA_64x192x16_F32BF16BF16_SSILNSN_5MajorE0ELSP_0ELNSN_7ScaleInE1ELSQ_1EEEEEENS4_6LayoutISC_NS5_IJNSA_ILi0EEESU_SU_EEEEENS5_IJNS4_10UnderscoreESX_SX_EEEEENS4_13SM90_TMA_LOADENS4_14ComposedLayoutINS4_7SwizzleILi3ELi4ELi3EEENS4_18smem_ptr_flag_bitsILi16EEENST_INS5_IJNSA_ILi8EEESF_EEENS5_IJSF_SB_EEEEEEEvNS4_8identityES10_S1A_vS1B_EENS_8epilogue10collective6detail29Sm90TmaWarpSpecializedAdapterINS1E_15DefaultEpilogueISI_SJ_SJ_NS1D_6thread17LinearCombinationISI_Li1EffLNS1I_9ScaleType4KindE0ELNS_15FloatRoundStyleE2ESI_EENS1_15EpilogueDefaultEEEEEvvEEEEvNT_6ParamsE:
	.zero		1664


//--------------------- SYMBOLS --------------------------

	.type		.nv.reservedSmem.offset0,@object
	.size		.nv.reservedSmem.offset0,0x4
	.type		__assertfail,@function
